	.target	sm_100a

	.elftype	@"ET_EXEC"


//--------------------- .note.nv.tkinfo           --------------------------
	.section	.note.nv.tkinfo,"",@"SHT_NOTE"
	.sectionflags	@"SHF_NOTE_NV_TKINFO"
	.tkinfo
        /*0018*/ 	.word	0x00000002
        /*0030*/ 	.string	""
        /*0030*/ 	.string	"ptxas"
        /*0030*/ 	.string	"Cuda compilation tools, release 13.0, V13.0.88"
        /*0030*/ 	.string	"Build cuda_13.0.r13.0/compiler.36424714_0"
        /*0030*/ 	.string	"-arch sm_100a -m 64 "



//--------------------- .note.nv.cuinfo           --------------------------
	.section	.note.nv.cuinfo,"",@"SHT_NOTE"
	.sectionflags	@"SHF_NOTE_NV_CUINFO"
        /*0018*/ 	.short	0x0002
        /*001a*/ 	.short	0x0064
        /*001c*/ 	.short	0x0082
	.zero		2


//--------------------- .nv.info                  --------------------------
	.section	.nv.info,"",@"SHT_CUDA_INFO"
	.align	4


	//----- nvinfo : EIATTR_REGCOUNT
	.align		4
        /*0000*/ 	.byte	0x04, 0x2f
        /*0002*/ 	.short	(.L_19 - .L_18)
	.align		4
.L_18:
        /*0004*/ 	.word	index@(_ZN7cutlass13device_kernelINS_4gemm6kernel13GemmUniversalIN4cute5tupleIJiiiiEEENS1_10collective13CollectiveMmaINS1_35MainloopSm100TmaUmmaWarpSpecializedILi18ELi2ELi4ENS5_IJNS4_1CILi1EEESB_SB_EEEEENS5_IJNSA_ILi64EEENSA_ILi112EEENSA_ILi32EEEEEENS_6half_tENS5_IJlSB_lEEESI_SJ_NS4_8TiledMMAINS4_8MMA_AtomIJNS4_20SM100_MMA_F16BF16_SSISI_SI_fLi64ELi112ELNS4_4UMMA5MajorE0ELSO_0ELNSN_7ScaleInE0ELSP_0EEEEEENS4_6LayoutISC_NS5_IJNSA_ILi0EEEST_ST_EEEEENS5_IJNS4_10UnderscoreESW_SW_EEEEENS4_13SM90_TMA_LOADENS4_14ComposedLayoutINS4_7SwizzleILi2ELi4ELi3EEENS4_18smem_ptr_flag_bitsILi16EEENSS_INS5_IJNSA_ILi8EEESG_EEENS5_IJSG_SB_EEEEEEEvNS4_8identityESZ_S19_vS1A_EENS_8epilogue10collective18CollectiveEpilogueINS1C_23Sm100TmaWarpSpecializedILi2ELi1ELi56ELb1ELb0EEEJSH_NS5_IJNSS_ISE_SB_EENSS_ISF_SB_EEEEESI_SJ_SI_SJ_NS1C_6fusion15FusionCallbacksIS1G_NS1K_17LinearCombinationISI_fSI_fLNS_15FloatRoundStyleE2EEESH_S1J_JEEENS4_5SM1004TMEM4LOAD26SM100_TMEM_LOAD_16dp256b2xESZ_NS10_INS11_ILi1ELi4ELi3EEES14_NSS_INS5_IJS15_NSA_ILi16EEEEEENS5_IJS1V_SB_EEEEEEENS4_17SM75_U32x4_LDSM_NENS4_14SM90_TMA_STOREES1Z_NS4_17SM90_U32x4_STSM_NENS4_39AutoVectorizingCopyWithAssumedAlignmentILi128EEEEEEvvEEEEvNT_6ParamsE)
        /*0008*/ 	.word	0x0000009f


	//----- nvinfo : EIATTR_FRAME_SIZE
	.align		4
.L_19:
        /*000c*/ 	.byte	0x04, 0x11
        /*000e*/ 	.short	(.L_21 - .L_20)
	.align		4
.L_20:
        /*0010*/ 	.word	index@($__internal_2_$__cuda_sm10x_tcgen05_guardrail_trap_unallocated_columns_being_dealloced)
        /*0014*/ 	.word	0x00000000


	//----- nvinfo : EIATTR_FRAME_SIZE
	.align		4
.L_21:
        /*0018*/ 	.byte	0x04, 0x11
        /*001a*/ 	.short	(.L_23 - .L_22)
	.align		4
.L_22:
        /*001c*/ 	.word	index@($__internal_1_$__cuda_sm10x_tcgen05_guardrail_trap_phase_invalid_during_alloc)
        /*0020*/ 	.word	0x00000000


	//----- nvinfo : EIATTR_FRAME_SIZE
	.align		4
.L_23:
        /*0024*/ 	.byte	0x04, 0x11
        /*0026*/ 	.short	(.L_25 - .L_24)
	.align		4
.L_24:
        /*0028*/ 	.word	index@($__internal_0_$__cuda_sm10x_tcgen05_guardrail_trap_col_being_dealloced_not_returned_by_alloc)
        /*002c*/ 	.word	0x00000000


	//----- nvinfo : EIATTR_FRAME_SIZE
	.align		4
.L_25:
        /*0030*/ 	.byte	0x04, 0x11
        /*0032*/ 	.short	(.L_27 - .L_26)
	.align		4
.L_26:
        /*0034*/ 	.word	index@(_ZN7cutlass13device_kernelINS_4gemm6kernel13GemmUniversalIN4cute5tupleIJiiiiEEENS1_10collective13CollectiveMmaINS1_35MainloopSm100TmaUmmaWarpSpecializedILi18ELi2ELi4ENS5_IJNS4_1CILi1EEESB_SB_EEEEENS5_IJNSA_ILi64EEENSA_ILi112EEENSA_ILi32EEEEEENS_6half_tENS5_IJlSB_lEEESI_SJ_NS4_8TiledMMAINS4_8MMA_AtomIJNS4_20SM100_MMA_F16BF16_SSISI_SI_fLi64ELi112ELNS4_4UMMA5MajorE0ELSO_0ELNSN_7ScaleInE0ELSP_0EEEEEENS4_6LayoutISC_NS5_IJNSA_ILi0EEEST_ST_EEEEENS5_IJNS4_10UnderscoreESW_SW_EEEEENS4_13SM90_TMA_LOADENS4_14ComposedLayoutINS4_7SwizzleILi2ELi4ELi3EEENS4_18smem_ptr_flag_bitsILi16EEENSS_INS5_IJNSA_ILi8EEESG_EEENS5_IJSG_SB_EEEEEEEvNS4_8identityESZ_S19_vS1A_EENS_8epilogue10collective18CollectiveEpilogueINS1C_23Sm100TmaWarpSpecializedILi2ELi1ELi56ELb1ELb0EEEJSH_NS5_IJNSS_ISE_SB_EENSS_ISF_SB_EEEEESI_SJ_SI_SJ_NS1C_6fusion15FusionCallbacksIS1G_NS1K_17LinearCombinationISI_fSI_fLNS_15FloatRoundStyleE2EEESH_S1J_JEEENS4_5SM1004TMEM4LOAD26SM100_TMEM_LOAD_16dp256b2xESZ_NS10_INS11_ILi1ELi4ELi3EEES14_NSS_INS5_IJS15_NSA_ILi16EEEEEENS5_IJS1V_SB_EEEEEEENS4_17SM75_U32x4_LDSM_NENS4_14SM90_TMA_STOREES1Z_NS4_17SM90_U32x4_STSM_NENS4_39AutoVectorizingCopyWithAssumedAlignmentILi128EEEEEEvvEEEEvNT_6ParamsE)
        /*0038*/ 	.word	0x00000000


	//----- nvinfo : EIATTR_MIN_STACK_SIZE
	.align		4
.L_27:
        /*003c*/ 	.byte	0x04, 0x12
        /*003e*/ 	.short	(.L_29 - .L_28)
	.align		4
.L_28:
        /*0040*/ 	.word	index@(_ZN7cutlass13device_kernelINS_4gemm6kernel13GemmUniversalIN4cute5tupleIJiiiiEEENS1_10collective13CollectiveMmaINS1_35MainloopSm100TmaUmmaWarpSpecializedILi18ELi2ELi4ENS5_IJNS4_1CILi1EEESB_SB_EEEEENS5_IJNSA_ILi64EEENSA_ILi112EEENSA_ILi32EEEEEENS_6half_tENS5_IJlSB_lEEESI_SJ_NS4_8TiledMMAINS4_8MMA_AtomIJNS4_20SM100_MMA_F16BF16_SSISI_SI_fLi64ELi112ELNS4_4UMMA5MajorE0ELSO_0ELNSN_7ScaleInE0ELSP_0EEEEEENS4_6LayoutISC_NS5_IJNSA_ILi0EEEST_ST_EEEEENS5_IJNS4_10UnderscoreESW_SW_EEEEENS4_13SM90_TMA_LOADENS4_14ComposedLayoutINS4_7SwizzleILi2ELi4ELi3EEENS4_18smem_ptr_flag_bitsILi16EEENSS_INS5_IJNSA_ILi8EEESG_EEENS5_IJSG_SB_EEEEEEEvNS4_8identityESZ_S19_vS1A_EENS_8epilogue10collective18CollectiveEpilogueINS1C_23Sm100TmaWarpSpecializedILi2ELi1ELi56ELb1ELb0EEEJSH_NS5_IJNSS_ISE_SB_EENSS_ISF_SB_EEEEESI_SJ_SI_SJ_NS1C_6fusion15FusionCallbacksIS1G_NS1K_17LinearCombinationISI_fSI_fLNS_15FloatRoundStyleE2EEESH_S1J_JEEENS4_5SM1004TMEM4LOAD26SM100_TMEM_LOAD_16dp256b2xESZ_NS10_INS11_ILi1ELi4ELi3EEES14_NSS_INS5_IJS15_NSA_ILi16EEEEEENS5_IJS1V_SB_EEEEEEENS4_17SM75_U32x4_LDSM_NENS4_14SM90_TMA_STOREES1Z_NS4_17SM90_U32x4_STSM_NENS4_39AutoVectorizingCopyWithAssumedAlignmentILi128EEEEEEvvEEEEvNT_6ParamsE)
        /*0044*/ 	.word	0x00000000
.L_29:


//--------------------- .nv.compat                --------------------------
	.section	.nv.compat,"",@"SHT_CUDA_COMPAT_INFO"
	.align	4
        /*0000*/ 	.byte	0x02, 0x09, 0x01, 0x00, 0x02, 0x02, 0x02, 0x00, 0x02, 0x05, 0x05, 0x00, 0x03, 0x07, 0x01, 0x01
        /*0010*/ 	.byte	0x02, 0x03, 0x01, 0x00, 0x02, 0x06, 0x01, 0x00, 0x04, 0x0b, 0x08, 0x00, 0x09, 0x00, 0x00, 0x00
        /*0020*/ 	.byte	0x00, 0x00, 0x00, 0x00


//--------------------- .nv.info._ZN7cutlass13device_kernelINS_4gemm6kernel13GemmUniversalIN4cute5tupleIJiiiiEEENS1_10collective13CollectiveMmaINS1_35MainloopSm100TmaUmmaWarpSpecializedILi18ELi2ELi4ENS5_IJNS4_1CILi1EEESB_SB_EEEEENS5_IJNSA_ILi64EEENSA_ILi112EEENSA_ILi32EEEEEENS_6half_tENS5_IJlSB_lEEESI_SJ_NS4_8TiledMMAINS4_8MMA_AtomIJNS4_20SM100_MMA_F16BF16_SSISI_SI_fLi64ELi112ELNS4_4UMMA5MajorE0ELSO_0ELNSN_7ScaleInE0ELSP_0EEEEEENS4_6LayoutISC_NS5_IJNSA_ILi0EEEST_ST_EEEEENS5_IJNS4_10UnderscoreESW_SW_EEEEENS4_13SM90_TMA_LOADENS4_14ComposedLayoutINS4_7SwizzleILi2ELi4ELi3EEENS4_18smem_ptr_flag_bitsILi16EEENSS_INS5_IJNSA_ILi8EEESG_EEENS5_IJSG_SB_EEEEEEEvNS4_8identityESZ_S19_vS1A_EENS_8epilogue10collective18CollectiveEpilogueINS1C_23Sm100TmaWarpSpecializedILi2ELi1ELi56ELb1ELb0EEEJSH_NS5_IJNSS_ISE_SB_EENSS_ISF_SB_EEEEESI_SJ_SI_SJ_NS1C_6fusion15FusionCallbacksIS1G_NS1K_17LinearCombinationISI_fSI_fLNS_15FloatRoundStyleE2EEESH_S1J_JEEENS4_5SM1004TMEM4LOAD26SM100_TMEM_LOAD_16dp256b2xESZ_NS10_INS11_ILi1ELi4ELi3EEES14_NSS_INS5_IJS15_NSA_ILi16EEEEEENS5_IJS1V_SB_EEEEEEENS4_17SM75_U32x4_LDSM_NENS4_14SM90_TMA_STOREES1Z_NS4_17SM90_U32x4_STSM_NENS4_39AutoVectorizingCopyWithAssumedAlignmentILi128EEEEEEvvEEEEvNT_6ParamsE --------------------------
	.section	.nv.info._ZN7cutlass13device_kernelINS_4gemm6kernel13GemmUniversalIN4cute5tupleIJiiiiEEENS1_10collective13CollectiveMmaINS1_35MainloopSm100TmaUmmaWarpSpecializedILi18ELi2ELi4ENS5_IJNS4_1CILi1EEESB_SB_EEEEENS5_IJNSA_ILi64EEENSA_ILi112EEENSA_ILi32EEEEEENS_6half_tENS5_IJlSB_lEEESI_SJ_NS4_8TiledMMAINS4_8MMA_AtomIJNS4_20SM100_MMA_F16BF16_SSISI_SI_fLi64ELi112ELNS4_4UMMA5MajorE0ELSO_0ELNSN_7ScaleInE0ELSP_0EEEEEENS4_6LayoutISC_NS5_IJNSA_ILi0EEEST_ST_EEEEENS5_IJNS4_10UnderscoreESW_SW_EEEEENS4_13SM90_TMA_LOADENS4_14ComposedLayoutINS4_7SwizzleILi2ELi4ELi3EEENS4_18smem_ptr_flag_bitsILi16EEENSS_INS5_IJNSA_ILi8EEESG_EEENS5_IJSG_SB_EEEEEEEvNS4_8identityESZ_S19_vS1A_EENS_8epilogue10collective18CollectiveEpilogueINS1C_23Sm100TmaWarpSpecializedILi2ELi1ELi56ELb1ELb0EEEJSH_NS5_IJNSS_ISE_SB_EENSS_ISF_SB_EEEEESI_SJ_SI_SJ_NS1C_6fusion15FusionCallbacksIS1G_NS1K_17LinearCombinationISI_fSI_fLNS_15FloatRoundStyleE2EEESH_S1J_JEEENS4_5SM1004TMEM4LOAD26SM100_TMEM_LOAD_16dp256b2xESZ_NS10_INS11_ILi1ELi4ELi3EEES14_NSS_INS5_IJS15_NSA_ILi16EEEEEENS5_IJS1V_SB_EEEEEEENS4_17SM75_U32x4_LDSM_NENS4_14SM90_TMA_STOREES1Z_NS4_17SM90_U32x4_STSM_NENS4_39AutoVectorizingCopyWithAssumedAlignmentILi128EEEEEEvvEEEEvNT_6ParamsE,"",@"SHT_CUDA_INFO"
	.sectionflags	@""
	.align	4


	//----- nvinfo : EIATTR_CUDA_API_VERSION
	.align		4
        /*0000*/ 	.byte	0x04, 0x37
        /*0002*/ 	.short	(.L_31 - .L_30)
.L_30:
        /*0004*/ 	.word	0x00000082


	//----- nvinfo : EIATTR_KPARAM_INFO
	.align		4
.L_31:
        /*0008*/ 	.byte	0x04, 0x17
        /*000a*/ 	.short	(.L_33 - .L_32)
.L_32:
        /*000c*/ 	.word	0x00000000
        /*0010*/ 	.short	0x0000
        /*0012*/ 	.short	0x0000
        /*0014*/ 	.byte	0x00, 0xf0, 0x01, 0x20


	//----- nvinfo : EIATTR_AT_ENTRY_FRAGMENTS
	.align		4
.L_33:
        /*0018*/ 	.byte	0x04, 0x4f
        /*001a*/ 	.short	(.L_35 - .L_34)


	//   ....[0]....
.L_34:
        /*001c*/ 	.word	0x00000006


	//----- nvinfo : EIATTR_RESERVED_SMEM_USED
	.align		4
.L_35:
        /*0020*/ 	.byte	0x01, 0x41
	.zero		2


	//----- nvinfo : EIATTR_SPARSE_MMA_MASK
	.align		4
        /*0024*/ 	.byte	0x03, 0x50
        /*0026*/ 	.short	0x0000


	//----- nvinfo : EIATTR_TCGEN05_1CTA_USED
	.align		4
        /*0028*/ 	.byte	0x01, 0x51
	.zero		2


	//----- nvinfo : EIATTR_MAXREG_COUNT
	.align		4
        /*002c*/ 	.byte	0x03, 0x1b
        /*002e*/ 	.short	0x00ff


	//----- nvinfo : EIATTR_NUM_BARRIERS
	.align		4
        /*0030*/ 	.byte	0x02, 0x4c
        /*0032*/ 	.byte	0x07
	.zero		1


	//----- nvinfo : EIATTR_EXTERNS
	.align		4
        /*0034*/ 	.byte	0x04, 0x0f
        /*0036*/ 	.short	(.L_37 - .L_36)


	//   ....[0]....
	.align		4
.L_36:
        /*0038*/ 	.word	index@(__assertfail)


	//----- nvinfo : EIATTR_MERCURY_ISA_VERSION
	.align		4
.L_37:
        /*003c*/ 	.byte	0x03, 0x5f
        /*003e*/ 	.short	0x0101


	//----- nvinfo : EIATTR_INT_WARP_WIDE_INSTR_OFFSETS
	.align		4
        /*0040*/ 	.byte	0x04, 0x31
        /*0042*/ 	.short	(.L_39 - .L_38)


	//   ....[0]....
.L_38:
        /*0044*/ 	.word	0x00001f90


	//   ....[1]....
        /*0048*/ 	.word	0x00004120


	//   ....[2]....
        /*004c*/ 	.word	0x00004150


	//   ....[3]....
        /*0050*/ 	.word	0x000041a0


	//   ....[4]....
        /*0054*/ 	.word	0x00004c10


	//   ....[5]....
        /*0058*/ 	.word	0x00004c50


	//   ....[6]....
        /*005c*/ 	.word	0x00004c70


	//   ....[7]....
        /*0060*/ 	.word	0x00004c90


	//   ....[8]....
        /*0064*/ 	.word	0x00004e30


	//   ....[9]....
        /*0068*/ 	.word	0x00004e90


	//   ....[10]....
        /*006c*/ 	.word	0x00004ee0


	//   ....[11]....
        /*0070*/ 	.word	0x00004f10


	//----- nvinfo : EIATTR_COOP_GROUP_MASK_REGIDS
	.align		4
.L_39:
        /*0074*/ 	.byte	0x04, 0x29
        /*0076*/ 	.short	(.L_41 - .L_40)


	//   ....[0]....
.L_40:
        /*0078*/ 	.word	0xffffffff


	//   ....[1]....
        /*007c*/ 	.word	0xffffffff


	//   ....[2]....
        /*0080*/ 	.word	0xffffffff


	//   ....[3]....
        /*0084*/ 	.word	0xffffffff


	//   ....[4]....
        /*0088*/ 	.word	0xffffffff


	//   ....[5]....
        /*008c*/ 	.word	0xffffffff


	//   ....[6]....
        /*0090*/ 	.word	0xffffffff


	//   ....[7]....
        /*0094*/ 	.word	0xffffffff


	//   ....[8]....
        /*0098*/ 	.word	0xffffffff


	//   ....[9]....
        /*009c*/ 	.word	0xffffffff


	//   ....[10]....
        /*00a0*/ 	.word	0xffffffff


	//   ....[11]....
        /*00a4*/ 	.word	0xffffffff


	//   ....[12]....
        /*00a8*/ 	.word	0xffffffff


	//----- nvinfo : EIATTR_COOP_GROUP_INSTR_OFFSETS
	.align		4
.L_41:
        /*00ac*/ 	.byte	0x04, 0x28
        /*00ae*/ 	.short	(.L_43 - .L_42)


	//   ....[0]....
.L_42:
        /*00b0*/ 	.word	0x00000090


	//   ....[1]....
        /*00b4*/ 	.word	0x000004d0


	//   ....[2]....
        /*00b8*/ 	.word	0x00000830


	//   ....[3]....
        /*00bc*/ 	.word	0x00000990


	//   ....[4]....
        /*00c0*/ 	.word	0x00000a90


	//   ....[5]....
        /*00c4*/ 	.word	0x00000c00


	//   ....[6]....
        /*00c8*/ 	.word	0x00000da0


	//   ....[7]....
        /*00cc*/ 	.word	0x00001e70


	//   ....[8]....
        /*00d0*/ 	.word	0x00003430


	//   ....[9]....
        /*00d4*/ 	.word	0x00003640


	//   ....[10]....
        /*00d8*/ 	.word	0x00003670


	//   ....[11]....
        /*00dc*/ 	.word	0x00004010


	//   ....[12]....
        /*00e0*/ 	.word	0x00004240


	//----- nvinfo : EIATTR_VRC_CTA_INIT_COUNT
	.align		4
.L_43:
        /*00e4*/ 	.byte	0x02, 0x4a
        /*00e6*/ 	.byte	0x80
	.zero		1


	//----- nvinfo : EIATTR_SYSCALL_OFFSETS
	.align		4
        /*00e8*/ 	.byte	0x04, 0x46
        /*00ea*/ 	.short	(.L_45 - .L_44)


	//   ....[0]....
.L_44:
        /*00ec*/ 	.word	0x00005a20


	//   ....[1]....
        /*00f0*/ 	.word	0x00005b10


	//   ....[2]....
        /*00f4*/ 	.word	0x000063b0


	//   ....[3]....
        /*00f8*/ 	.word	0x00006520


	//   ....[4]....
        /*00fc*/ 	.word	0x00006690


	//   ....[5]....
        /*0100*/ 	.word	0x00006800


	//   ....[6]....
        /*0104*/ 	.word	0x00006970


	//   ....[7]....
        /*0108*/ 	.word	0x00006ae0


	//   ....[8]....
        /*010c*/ 	.word	0x00006c50


	//----- nvinfo : EIATTR_MBARRIER_INSTR_OFFSETS
	.align		4
.L_45:
        /*0110*/ 	.byte	0x04, 0x39
        /*0112*/ 	.short	(.L_47 - .L_46)


	//   ....[0]....
.L_46:
        /*0114*/ 	.word	0x000005d0
        /*0118*/ 	.word	0x000000ff
        /*011c*/ 	.word	0x00000000
        /*0120*/ 	.short	0x0100
        /*0122*/ 	.byte	0x05
	.zero		1


	//   ....[1]....
        /*0124*/ 	.word	0x000005e0
        /*0128*/ 	.word	0x000000ff
        /*012c*/ 	.word	0x00000090
        /*0130*/ 	.short	0x0100
        /*0132*/ 	.byte	0x05
	.zero		1


	//   ....[2]....
        /*0134*/ 	.word	0x000005f0
        /*0138*/ 	.word	0x000000ff
        /*013c*/ 	.word	0x00000008
        /*0140*/ 	.short	0x0100
        /*0142*/ 	.byte	0x05
	.zero		1


	//   ....[3]....
        /*0144*/ 	.word	0x00000600
        /*0148*/ 	.word	0x000000ff
        /*014c*/ 	.word	0x00000098
        /*0150*/ 	.short	0x0100
        /*0152*/ 	.byte	0x05
	.zero		1


	//   ....[4]....
        /*0154*/ 	.word	0x00000610
        /*0158*/ 	.word	0x000000ff
        /*015c*/ 	.word	0x00000010
        /*0160*/ 	.short	0x0100
        /*0162*/ 	.byte	0x05
	.zero		1


	//   ....[5]....
        /*0164*/ 	.word	0x00000620
        /*0168*/ 	.word	0x000000ff
        /*016c*/ 	.word	0x000000a0
        /*0170*/ 	.short	0x0100
        /*0172*/ 	.byte	0x05
	.zero		1


	//   ....[6]....
        /*0174*/ 	.word	0x00000630
        /*0178*/ 	.word	0x000000ff
        /*017c*/ 	.word	0x00000018
        /*0180*/ 	.short	0x0100
        /*0182*/ 	.byte	0x05
	.zero		1


	//   ....[7]....
        /*0184*/ 	.word	0x00000640
        /*0188*/ 	.word	0x000000ff
        /*018c*/ 	.word	0x000000a8
        /*0190*/ 	.short	0x0100
        /*0192*/ 	.byte	0x05
	.zero		1


	//   ....[8]....
        /*0194*/ 	.word	0x00000650
        /*0198*/ 	.word	0x000000ff
        /*019c*/ 	.word	0x00000020
        /*01a0*/ 	.short	0x0100
        /*01a2*/ 	.byte	0x05
	.zero		1


	//   ....[9]....
        /*01a4*/ 	.word	0x00000660
        /*01a8*/ 	.word	0x000000ff
        /*01ac*/ 	.word	0x000000b0
        /*01b0*/ 	.short	0x0100
        /*01b2*/ 	.byte	0x05
	.zero		1


	//   ....[10]....
        /*01b4*/ 	.word	0x00000670
        /*01b8*/ 	.word	0x000000ff
        /*01bc*/ 	.word	0x00000028
        /*01c0*/ 	.short	0x0100
        /*01c2*/ 	.byte	0x05
	.zero		1


	//   ....[11]....
        /*01c4*/ 	.word	0x00000680
        /*01c8*/ 	.word	0x000000ff
        /*01cc*/ 	.word	0x000000b8
        /*01d0*/ 	.short	0x0100
        /*01d2*/ 	.byte	0x05
	.zero		1


	//   ....[12]....
        /*01d4*/ 	.word	0x00000690
        /*01d8*/ 	.word	0x000000ff
        /*01dc*/ 	.word	0x00000030
        /*01e0*/ 	.short	0x0100
        /*01e2*/ 	.byte	0x05
	.zero		1


	//   ....[13]....
        /*01e4*/ 	.word	0x000006a0
        /*01e8*/ 	.word	0x000000ff
        /*01ec*/ 	.word	0x000000c0
        /*01f0*/ 	.short	0x0100
        /*01f2*/ 	.byte	0x05
	.zero		1


	//   ....[14]....
        /*01f4*/ 	.word	0x000006b0
        /*01f8*/ 	.word	0x000000ff
        /*01fc*/ 	.word	0x00000038
        /*0200*/ 	.short	0x0100
        /*0202*/ 	.byte	0x05
	.zero		1


	//   ....[15]....
        /*0204*/ 	.word	0x000006c0
        /*0208*/ 	.word	0x000000ff
        /*020c*/ 	.word	0x000000c8
        /*0210*/ 	.short	0x0100
        /*0212*/ 	.byte	0x05
	.zero		1


	//   ....[16]....
        /*0214*/ 	.word	0x000006d0
        /*0218*/ 	.word	0x000000ff
        /*021c*/ 	.word	0x00000040
        /*0220*/ 	.short	0x0100
        /*0222*/ 	.byte	0x05
	.zero		1


	//   ....[17]....
        /*0224*/ 	.word	0x000006e0
        /*0228*/ 	.word	0x000000ff
        /*022c*/ 	.word	0x000000d0
        /*0230*/ 	.short	0x0100
        /*0232*/ 	.byte	0x05
	.zero		1


	//   ....[18]....
        /*0234*/ 	.word	0x000006f0
        /*0238*/ 	.word	0x000000ff
        /*023c*/ 	.word	0x00000048
        /*0240*/ 	.short	0x0100
        /*0242*/ 	.byte	0x05
	.zero		1


	//   ....[19]....
        /*0244*/ 	.word	0x00000700
        /*0248*/ 	.word	0x000000ff
        /*024c*/ 	.word	0x000000d8
        /*0250*/ 	.short	0x0100
        /*0252*/ 	.byte	0x05
	.zero		1


	//   ....[20]....
        /*0254*/ 	.word	0x00000710
        /*0258*/ 	.word	0x000000ff
        /*025c*/ 	.word	0x00000050
        /*0260*/ 	.short	0x0100
        /*0262*/ 	.byte	0x05
	.zero		1


	//   ....[21]....
        /*0264*/ 	.word	0x00000720
        /*0268*/ 	.word	0x000000ff
        /*026c*/ 	.word	0x000000e0
        /*0270*/ 	.short	0x0100
        /*0272*/ 	.byte	0x05
	.zero		1


	//   ....[22]....
        /*0274*/ 	.word	0x00000730
        /*0278*/ 	.word	0x000000ff
        /*027c*/ 	.word	0x00000058
        /*0280*/ 	.short	0x0100
        /*0282*/ 	.byte	0x05
	.zero		1


	//   ....[23]....
        /*0284*/ 	.word	0x00000740
        /*0288*/ 	.word	0x000000ff
        /*028c*/ 	.word	0x000000e8
        /*0290*/ 	.short	0x0100
        /*0292*/ 	.byte	0x05
	.zero		1


	//   ....[24]....
        /*0294*/ 	.word	0x00000750
        /*0298*/ 	.word	0x000000ff
        /*029c*/ 	.word	0x00000060
        /*02a0*/ 	.short	0x0100
        /*02a2*/ 	.byte	0x05
	.zero		1


	//   ....[25]....
        /*02a4*/ 	.word	0x00000760
        /*02a8*/ 	.word	0x000000ff
        /*02ac*/ 	.word	0x000000f0
        /*02b0*/ 	.short	0x0100
        /*02b2*/ 	.byte	0x05
	.zero		1


	//   ....[26]....
        /*02b4*/ 	.word	0x00000770
        /*02b8*/ 	.word	0x000000ff
        /*02bc*/ 	.word	0x00000068
        /*02c0*/ 	.short	0x0100
        /*02c2*/ 	.byte	0x05
	.zero		1


	//   ....[27]....
        /*02c4*/ 	.word	0x00000780
        /*02c8*/ 	.word	0x000000ff
        /*02cc*/ 	.word	0x000000f8
        /*02d0*/ 	.short	0x0100
        /*02d2*/ 	.byte	0x05
	.zero		1


	//   ....[28]....
        /*02d4*/ 	.word	0x00000790
        /*02d8*/ 	.word	0x000000ff
        /*02dc*/ 	.word	0x00000070
        /*02e0*/ 	.short	0x0100
        /*02e2*/ 	.byte	0x05
	.zero		1


	//   ....[29]....
        /*02e4*/ 	.word	0x000007a0
        /*02e8*/ 	.word	0x000000ff
        /*02ec*/ 	.word	0x00000100
        /*02f0*/ 	.short	0x0100
        /*02f2*/ 	.byte	0x05
	.zero		1


	//   ....[30]....
        /*02f4*/ 	.word	0x000007b0
        /*02f8*/ 	.word	0x000000ff
        /*02fc*/ 	.word	0x00000078
        /*0300*/ 	.short	0x0100
        /*0302*/ 	.byte	0x05
	.zero		1


	//   ....[31]....
        /*0304*/ 	.word	0x000007c0
        /*0308*/ 	.word	0x000000ff
        /*030c*/ 	.word	0x00000108
        /*0310*/ 	.short	0x0100
        /*0312*/ 	.byte	0x05
	.zero		1


	//   ....[32]....
        /*0314*/ 	.word	0x000007d0
        /*0318*/ 	.word	0x000000ff
        /*031c*/ 	.word	0x00000080
        /*0320*/ 	.short	0x0100
        /*0322*/ 	.byte	0x05
	.zero		1


	//   ....[33]....
        /*0324*/ 	.word	0x000007e0
        /*0328*/ 	.word	0x000000ff
        /*032c*/ 	.word	0x00000110
        /*0330*/ 	.short	0x0100
        /*0332*/ 	.byte	0x05
	.zero		1


	//   ....[34]....
        /*0334*/ 	.word	0x000007f0
        /*0338*/ 	.word	0x000000ff
        /*033c*/ 	.word	0x00000088
        /*0340*/ 	.short	0x0100
        /*0342*/ 	.byte	0x05
	.zero		1


	//   ....[35]....
        /*0344*/ 	.word	0x00000800
        /*0348*/ 	.word	0x000000ff
        /*034c*/ 	.word	0x00000118
        /*0350*/ 	.short	0x0100
        /*0352*/ 	.byte	0x05
	.zero		1


	//   ....[36]....
        /*0354*/ 	.word	0x00000940
        /*0358*/ 	.word	0x000000ff
        /*035c*/ 	.word	0x00000120
        /*0360*/ 	.short	0x0100
        /*0362*/ 	.byte	0x06
	.zero		1


	//   ....[37]....
        /*0364*/ 	.word	0x00000950
        /*0368*/ 	.word	0x000000ff
        /*036c*/ 	.word	0x00000130
        /*0370*/ 	.short	0x0100
        /*0372*/ 	.byte	0x06
	.zero		1


	//   ....[38]....
        /*0374*/ 	.word	0x00000960
        /*0378*/ 	.word	0x000000ff
        /*037c*/ 	.word	0x00000128
        /*0380*/ 	.short	0x0100
        /*0382*/ 	.byte	0x06
	.zero		1


	//   ....[39]....
        /*0384*/ 	.word	0x00000970
        /*0388*/ 	.word	0x000000ff
        /*038c*/ 	.word	0x00000138
        /*0390*/ 	.short	0x0100
        /*0392*/ 	.byte	0x06
	.zero		1


	//   ....[40]....
        /*0394*/ 	.word	0x00000a60
        /*0398*/ 	.word	0x000000ff
        /*039c*/ 	.word	0x00000140
        /*03a0*/ 	.short	0x0100
        /*03a2*/ 	.byte	0x05
	.zero		1


	//   ....[41]....
        /*03a4*/ 	.word	0x00000a70
        /*03a8*/ 	.word	0x000000ff
        /*03ac*/ 	.word	0x00000148
        /*03b0*/ 	.short	0x0100
        /*03b2*/ 	.byte	0x05
	.zero		1


	//   ....[42]....
        /*03b4*/ 	.word	0x00000bb0
        /*03b8*/ 	.word	0x000000ff
        /*03bc*/ 	.word	0x00000150
        /*03c0*/ 	.short	0x0100
        /*03c2*/ 	.byte	0x05
	.zero		1


	//   ....[43]....
        /*03c4*/ 	.word	0x00000bc0
        /*03c8*/ 	.word	0x000000ff
        /*03cc*/ 	.word	0x00000160
        /*03d0*/ 	.short	0x0100
        /*03d2*/ 	.byte	0x05
	.zero		1


	//   ....[44]....
        /*03d4*/ 	.word	0x00000bd0
        /*03d8*/ 	.word	0x000000ff
        /*03dc*/ 	.word	0x00000158
        /*03e0*/ 	.short	0x0100
        /*03e2*/ 	.byte	0x05
	.zero		1


	//   ....[45]....
        /*03e4*/ 	.word	0x00000be0
        /*03e8*/ 	.word	0x000000ff
        /*03ec*/ 	.word	0x00000168
        /*03f0*/ 	.short	0x0100
        /*03f2*/ 	.byte	0x05
	.zero		1


	//   ....[46]....
        /*03f4*/ 	.word	0x00000d10
        /*03f8*/ 	.word	0x000000ff
        /*03fc*/ 	.word	0x00000170
        /*0400*/ 	.short	0x0100
        /*0402*/ 	.byte	0x06
	.zero		1


	//   ....[47]....
        /*0404*/ 	.word	0x00000d20
        /*0408*/ 	.word	0x000000ff
        /*040c*/ 	.word	0x00000190
        /*0410*/ 	.short	0x0100
        /*0412*/ 	.byte	0x06
	.zero		1


	//   ....[48]....
        /*0414*/ 	.word	0x00000d30
        /*0418*/ 	.word	0x000000ff
        /*041c*/ 	.word	0x00000178
        /*0420*/ 	.short	0x0100
        /*0422*/ 	.byte	0x06
	.zero		1


	//   ....[49]....
        /*0424*/ 	.word	0x00000d40
        /*0428*/ 	.word	0x000000ff
        /*042c*/ 	.word	0x00000198
        /*0430*/ 	.short	0x0100
        /*0432*/ 	.byte	0x06
	.zero		1


	//   ....[50]....
        /*0434*/ 	.word	0x00000d50
        /*0438*/ 	.word	0x000000ff
        /*043c*/ 	.word	0x00000180
        /*0440*/ 	.short	0x0100
        /*0442*/ 	.byte	0x06
	.zero		1


	//   ....[51]....
        /*0444*/ 	.word	0x00000d60
        /*0448*/ 	.word	0x000000ff
        /*044c*/ 	.word	0x000001a0
        /*0450*/ 	.short	0x0100
        /*0452*/ 	.byte	0x06
	.zero		1


	//   ....[52]....
        /*0454*/ 	.word	0x00000d70
        /*0458*/ 	.word	0x000000ff
        /*045c*/ 	.word	0x00000188
        /*0460*/ 	.short	0x0100
        /*0462*/ 	.byte	0x06
	.zero		1


	//   ....[53]....
        /*0464*/ 	.word	0x00000d80
        /*0468*/ 	.word	0x000000ff
        /*046c*/ 	.word	0x000001a8
        /*0470*/ 	.short	0x0100
        /*0472*/ 	.byte	0x06
	.zero		1


	//   ....[54]....
        /*0474*/ 	.word	0x00000e70
        /*0478*/ 	.word	0x000000ff
        /*047c*/ 	.word	0x000001b0
        /*0480*/ 	.short	0x0100
        /*0482*/ 	.byte	0x05
	.zero		1


	//   ....[55]....
        /*0484*/ 	.word	0x00000e80
        /*0488*/ 	.word	0x000000ff
        /*048c*/ 	.word	0x000001c0
        /*0490*/ 	.short	0x0100
        /*0492*/ 	.byte	0x05
	.zero		1


	//   ....[56]....
        /*0494*/ 	.word	0x00000e90
        /*0498*/ 	.word	0x000000ff
        /*049c*/ 	.word	0x000001b8
        /*04a0*/ 	.short	0x0100
        /*04a2*/ 	.byte	0x05
	.zero		1


	//   ....[57]....
        /*04a4*/ 	.word	0x00000ea0
        /*04a8*/ 	.word	0x000000ff
        /*04ac*/ 	.word	0x000001c8
        /*04b0*/ 	.short	0x0100
        /*04b2*/ 	.byte	0x05
	.zero		1


	//   ....[58]....
        /*04b4*/ 	.word	0x00001770
        /*04b8*/ 	.word	0x00000002
        /*04bc*/ 	.word	0x000001c0
        /*04c0*/ 	.short	0x010a
        /*04c2*/ 	.byte	0xff
	.zero		1


	//   ....[59]....
        /*04c4*/ 	.word	0x000017a0
        /*04c8*/ 	.word	0x00000002
        /*04cc*/ 	.word	0x000001b0
        /*04d0*/ 	.short	0x0101
        /*04d2*/ 	.byte	0xff
	.zero		1


	//   ....[60]....
        /*04d4*/ 	.word	0x00001870
        /*04d8*/ 	.word	0x000000ff
        /*04dc*/ 	.word	0x00000090
        /*04e0*/ 	.short	0x010a
        /*04e2*/ 	.byte	0x05
	.zero		1


	//   ....[61]....
        /*04e4*/ 	.word	0x00001910
        /*04e8*/ 	.word	0x000000ff
        /*04ec*/ 	.word	0x00000090
        /*04f0*/ 	.short	0x010a
        /*04f2*/ 	.byte	0x21
	.zero		1


	//   ....[62]....
        /*04f4*/ 	.word	0x00001a60
        /*04f8*/ 	.word	0x000000ff
        /*04fc*/ 	.word	0x00000090
        /*0500*/ 	.short	0x010a
        /*0502*/ 	.byte	0x08
	.zero		1


	//   ....[63]....
        /*0504*/ 	.word	0x00001b70
        /*0508*/ 	.word	0x000000ff
        /*050c*/ 	.word	0x00000148
        /*0510*/ 	.short	0x0101
        /*0512*/ 	.byte	0x04
	.zero		1


	//   ....[64]....
        /*0514*/ 	.word	0x00001b90
        /*0518*/ 	.word	0x000000ff
        /*051c*/ 	.word	0x00000090
        /*0520*/ 	.short	0x010a
        /*0522*/ 	.byte	0x05
	.zero		1


	//   ....[65]....
        /*0524*/ 	.word	0x00001c10
        /*0528*/ 	.word	0x000000ff
        /*052c*/ 	.word	0x00000090
        /*0530*/ 	.short	0x010a
        /*0532*/ 	.byte	0x11
	.zero		1


	//   ....[66]....
        /*0534*/ 	.word	0x00001d60
        /*0538*/ 	.word	0x000000ff
        /*053c*/ 	.word	0x00000090
        /*0540*/ 	.short	0x010a
        /*0542*/ 	.byte	0x08
	.zero		1


	//   ....[67]....
        /*0544*/ 	.word	0x00001ea0
        /*0548*/ 	.word	0x00000002
        /*054c*/ 	.word	0x00000150
        /*0550*/ 	.short	0x010a
        /*0552*/ 	.byte	0xff
	.zero		1


	//   ....[68]....
        /*0554*/ 	.word	0x00001f60
        /*0558*/ 	.word	0x00000002
        /*055c*/ 	.word	0x00000000
        /*0560*/ 	.short	0x0101
        /*0562*/ 	.byte	0xff
	.zero		1


	//   ....[69]....
        /*0564*/ 	.word	0x000024c0
        /*0568*/ 	.word	0x000000ff
        /*056c*/ 	.word	0x00000000
        /*0570*/ 	.short	0x010a
        /*0572*/ 	.byte	0x05
	.zero		1


	//   ....[70]....
        /*0574*/ 	.word	0x00002550
        /*0578*/ 	.word	0x000000ff
        /*057c*/ 	.word	0x00000000
        /*0580*/ 	.short	0x010a
        /*0582*/ 	.byte	0x05
	.zero		1


	//   ....[71]....
        /*0584*/ 	.word	0x000025e0
        /*0588*/ 	.word	0x000000ff
        /*058c*/ 	.word	0x00000000
        /*0590*/ 	.short	0x010a
        /*0592*/ 	.byte	0x05
	.zero		1


	//   ....[72]....
        /*0594*/ 	.word	0x00002670
        /*0598*/ 	.word	0x000000ff
        /*059c*/ 	.word	0x00000000
        /*05a0*/ 	.short	0x010a
        /*05a2*/ 	.byte	0x05
	.zero		1


	//   ....[73]....
        /*05a4*/ 	.word	0x00002700
        /*05a8*/ 	.word	0x000000ff
        /*05ac*/ 	.word	0x00000000
        /*05b0*/ 	.short	0x010a
        /*05b2*/ 	.byte	0x05
	.zero		1


	//   ....[74]....
        /*05b4*/ 	.word	0x00002790
        /*05b8*/ 	.word	0x000000ff
        /*05bc*/ 	.word	0x00000000
        /*05c0*/ 	.short	0x010a
        /*05c2*/ 	.byte	0x05
	.zero		1


	//   ....[75]....
        /*05c4*/ 	.word	0x00002820
        /*05c8*/ 	.word	0x000000ff
        /*05cc*/ 	.word	0x00000000
        /*05d0*/ 	.short	0x010a
        /*05d2*/ 	.byte	0x05
	.zero		1


	//   ....[76]....
        /*05d4*/ 	.word	0x000028b0
        /*05d8*/ 	.word	0x000000ff
        /*05dc*/ 	.word	0x00000000
        /*05e0*/ 	.short	0x010a
        /*05e2*/ 	.byte	0x05
	.zero		1


	//   ....[77]....
        /*05e4*/ 	.word	0x00002940
        /*05e8*/ 	.word	0x000000ff
        /*05ec*/ 	.word	0x00000000
        /*05f0*/ 	.short	0x010a
        /*05f2*/ 	.byte	0x05
	.zero		1


	//   ....[78]....
        /*05f4*/ 	.word	0x000029d0
        /*05f8*/ 	.word	0x000000ff
        /*05fc*/ 	.word	0x00000000
        /*0600*/ 	.short	0x010a
        /*0602*/ 	.byte	0x05
	.zero		1


	//   ....[79]....
        /*0604*/ 	.word	0x00002a60
        /*0608*/ 	.word	0x000000ff
        /*060c*/ 	.word	0x00000000
        /*0610*/ 	.short	0x010a
        /*0612*/ 	.byte	0x05
	.zero		1


	//   ....[80]....
        /*0614*/ 	.word	0x00002af0
        /*0618*/ 	.word	0x000000ff
        /*061c*/ 	.word	0x00000000
        /*0620*/ 	.short	0x010a
        /*0622*/ 	.byte	0x05
	.zero		1


	//   ....[81]....
        /*0624*/ 	.word	0x00002b80
        /*0628*/ 	.word	0x000000ff
        /*062c*/ 	.word	0x00000000
        /*0630*/ 	.short	0x010a
        /*0632*/ 	.byte	0x05
	.zero		1


	//   ....[82]....
        /*0634*/ 	.word	0x00002c10
        /*0638*/ 	.word	0x000000ff
        /*063c*/ 	.word	0x00000000
        /*0640*/ 	.short	0x010a
        /*0642*/ 	.byte	0x05
	.zero		1


	//   ....[83]....
        /*0644*/ 	.word	0x00002ca0
        /*0648*/ 	.word	0x000000ff
        /*064c*/ 	.word	0x00000000
        /*0650*/ 	.short	0x010a
        /*0652*/ 	.byte	0x05
	.zero		1


	//   ....[84]....
        /*0654*/ 	.word	0x00002d30
        /*0658*/ 	.word	0x000000ff
        /*065c*/ 	.word	0x00000000
        /*0660*/ 	.short	0x010a
        /*0662*/ 	.byte	0x05
	.zero		1


	//   ....[85]....
        /*0664*/ 	.word	0x00002dc0
        /*0668*/ 	.word	0x000000ff
        /*066c*/ 	.word	0x00000000
        /*0670*/ 	.short	0x010a
        /*0672*/ 	.byte	0x05
	.zero		1


	//   ....[86]....
        /*0674*/ 	.word	0x00002e60
        /*0678*/ 	.word	0x00000000
        /*067c*/ 	.word	0x00000000
        /*0680*/ 	.short	0x010a
        /*0682*/ 	.byte	0xff
	.zero		1


	//   ....[87]....
        /*0684*/ 	.word	0x00002f80
        /*0688*/ 	.word	0x00000000
        /*068c*/ 	.word	0x000001b0
        /*0690*/ 	.short	0x010a
        /*0692*/ 	.byte	0xff
	.zero		1


	//   ....[88]....
        /*0694*/ 	.word	0x00002ff0
        /*0698*/ 	.word	0x00000000
        /*069c*/ 	.word	0x00000000
        /*06a0*/ 	.short	0x0101
        /*06a2*/ 	.byte	0xff
	.zero		1


	//   ....[89]....
        /*06a4*/ 	.word	0x00003010
        /*06a8*/ 	.word	0x000000ff
        /*06ac*/ 	.word	0x00000160
        /*06b0*/ 	.short	0x010a
        /*06b2*/ 	.byte	0x05
	.zero		1


	//   ....[90]....
        /*06b4*/ 	.word	0x00003130
        /*06b8*/ 	.word	0x00000000
        /*06bc*/ 	.word	0x00000150
        /*06c0*/ 	.short	0x010a
        /*06c2*/ 	.byte	0xff
	.zero		1


	//   ....[91]....
        /*06c4*/ 	.word	0x00003230
        /*06c8*/ 	.word	0x00000000
        /*06cc*/ 	.word	0x00000000
        /*06d0*/ 	.short	0x0101
        /*06d2*/ 	.byte	0xff
	.zero		1


	//   ....[92]....
        /*06d4*/ 	.word	0x000032c0
        /*06d8*/ 	.word	0x000000ff
        /*06dc*/ 	.word	0x00000160
        /*06e0*/ 	.short	0x0106
        /*06e2*/ 	.byte	0x05
	.zero		1


	//   ....[93]....
        /*06e4*/ 	.word	0x000032e0
        /*06e8*/ 	.word	0x000000ff
        /*06ec*/ 	.word	0x00000160
        /*06f0*/ 	.short	0x010a
        /*06f2*/ 	.byte	0x05
	.zero		1


	//   ....[94]....
        /*06f4*/ 	.word	0x00003370
        /*06f8*/ 	.word	0x000000ff
        /*06fc*/ 	.word	0x00000160
        /*0700*/ 	.short	0x0106
        /*0702*/ 	.byte	0x04
	.zero		1


	//   ....[95]....
        /*0704*/ 	.word	0x000033b0
        /*0708*/ 	.word	0x00000000
        /*070c*/ 	.word	0x00000160
        /*0710*/ 	.short	0x010a
        /*0712*/ 	.byte	0xff
	.zero		1


	//   ....[96]....
        /*0714*/ 	.word	0x000038b0
        /*0718*/ 	.word	0x00000000
        /*071c*/ 	.word	0x00000150
        /*0720*/ 	.short	0x010a
        /*0722*/ 	.byte	0xff
	.zero		1


	//   ....[97]....
        /*0724*/ 	.word	0x000039c0
        /*0728*/ 	.word	0x00000003
        /*072c*/ 	.word	0x00000000
        /*0730*/ 	.short	0x0101
        /*0732*/ 	.byte	0xff
	.zero		1


	//   ....[98]....
        /*0734*/ 	.word	0x000039d0
        /*0738*/ 	.word	0x000000ff
        /*073c*/ 	.word	0x00000000
        /*0740*/ 	.short	0x010a
        /*0742*/ 	.byte	0x05
	.zero		1


	//   ....[99]....
        /*0744*/ 	.word	0x00003a40
        /*0748*/ 	.word	0x000000ff
        /*074c*/ 	.word	0x00000190
        /*0750*/ 	.short	0x010a
        /*0752*/ 	.byte	0x0e
	.zero		1


	//   ....[100]....
        /*0754*/ 	.word	0x00003b10
        /*0758*/ 	.word	0x000000ff
        /*075c*/ 	.word	0x00000000
        /*0760*/ 	.short	0x010a
        /*0762*/ 	.byte	0x07
	.zero		1


	//   ....[101]....
        /*0764*/ 	.word	0x00003c40
        /*0768*/ 	.word	0x000000ff
        /*076c*/ 	.word	0x00000000
        /*0770*/ 	.short	0x010a
        /*0772*/ 	.byte	0x13
	.zero		1


	//   ....[102]....
        /*0774*/ 	.word	0x00003e40
        /*0778*/ 	.word	0x000000ff
        /*077c*/ 	.word	0x00000000
        /*0780*/ 	.short	0x010a
        /*0782*/ 	.byte	0x05
	.zero		1


	//   ....[103]....
        /*0784*/ 	.word	0x00003ed0
        /*0788*/ 	.word	0x000000ff
        /*078c*/ 	.word	0x00000000
        /*0790*/ 	.short	0x010a
        /*0792*/ 	.byte	0x05
	.zero		1


	//   ....[104]....
        /*0794*/ 	.word	0x00003f60
        /*0798*/ 	.word	0x000000ff
        /*079c*/ 	.word	0x00000000
        /*07a0*/ 	.short	0x010a
        /*07a2*/ 	.byte	0x05
	.zero		1


	//   ....[105]....
        /*07a4*/ 	.word	0x00003ff0
        /*07a8*/ 	.word	0x000000ff
        /*07ac*/ 	.word	0x00000000
        /*07b0*/ 	.short	0x010a
        /*07b2*/ 	.byte	0x06
	.zero		1


	//   ....[106]....
        /*07b4*/ 	.word	0x00004430
        /*07b8*/ 	.word	0x00000000
        /*07bc*/ 	.word	0x00000150
        /*07c0*/ 	.short	0x010a
        /*07c2*/ 	.byte	0xff
	.zero		1


	//   ....[107]....
        /*07c4*/ 	.word	0x00004510
        /*07c8*/ 	.word	0x00000000
        /*07cc*/ 	.word	0x00000000
        /*07d0*/ 	.short	0x0101
        /*07d2*/ 	.byte	0xff
	.zero		1


	//   ....[108]....
        /*07d4*/ 	.word	0x00004830
        /*07d8*/ 	.word	0x000000ff
        /*07dc*/ 	.word	0x00000148
        /*07e0*/ 	.short	0x010a
        /*07e2*/ 	.byte	0x04
	.zero		1


	//   ....[109]....
        /*07e4*/ 	.word	0x00004a10
        /*07e8*/ 	.word	0x000000ff
        /*07ec*/ 	.word	0x00000130
        /*07f0*/ 	.short	0x010a
        /*07f2*/ 	.byte	0x0d
	.zero		1


	//   ....[110]....
        /*07f4*/ 	.word	0x00004f40
        /*07f8*/ 	.word	0x000000ff
        /*07fc*/ 	.word	0x00000120
        /*0800*/ 	.short	0x010b
        /*0802*/ 	.byte	0x0d
	.zero		1


	//   ....[111]....
        /*0804*/ 	.word	0x00004fa0
        /*0808*/ 	.word	0x000000ff
        /*080c*/ 	.word	0x00000000
        /*0810*/ 	.short	0x0101
        /*0812*/ 	.byte	0x15
	.zero		1


	//   ....[112]....
        /*0814*/ 	.word	0x00005050
        /*0818*/ 	.word	0x000000ff
        /*081c*/ 	.word	0x00000000
        /*0820*/ 	.short	0x010a
        /*0822*/ 	.byte	0x04
	.zero		1


	//   ....[113]....
        /*0824*/ 	.word	0x000050f0
        /*0828*/ 	.word	0x00000000
        /*082c*/ 	.word	0x00000000
        /*0830*/ 	.short	0x010a
        /*0832*/ 	.byte	0xff
	.zero		1


	//   ....[114]....
        /*0834*/ 	.word	0x00005430
        /*0838*/ 	.word	0x00000000
        /*083c*/ 	.word	0x00000150
        /*0840*/ 	.short	0x010a
        /*0842*/ 	.byte	0xff
	.zero		1


	//   ....[115]....
        /*0844*/ 	.word	0x00005540
        /*0848*/ 	.word	0x00000000
        /*084c*/ 	.word	0x00000000
        /*0850*/ 	.short	0x0101
        /*0852*/ 	.byte	0xff
	.zero		1


	//   ....[116]....
        /*0854*/ 	.word	0x00005f00
        /*0858*/ 	.word	0x00000000
        /*085c*/ 	.word	0x00000120
        /*0860*/ 	.short	0x010a
        /*0862*/ 	.byte	0xff
	.zero		1


	//   ....[117]....
        /*0864*/ 	.word	0x00005f20
        /*0868*/ 	.word	0x00000011
        /*086c*/ 	.word	0x00000170
        /*0870*/ 	.short	0x010a
        /*0872*/ 	.byte	0xff
	.zero		1


	//   ....[118]....
        /*0874*/ 	.word	0x00006020
        /*0878*/ 	.word	0x00000000
        /*087c*/ 	.word	0x00000120
        /*0880*/ 	.short	0x010a
        /*0882*/ 	.byte	0xff
	.zero		1


	//   ....[119]....
        /*0884*/ 	.word	0x00006290
        /*0888*/ 	.word	0x00000011
        /*088c*/ 	.word	0x00000170
        /*0890*/ 	.short	0x010a
        /*0892*/ 	.byte	0xff
	.zero		1


	//   ....[120]....
        /*0894*/ 	.word	0x00006f90
        /*0898*/ 	.word	0x000000ff
        /*089c*/ 	.word	0x00000000
        /*08a0*/ 	.short	0x0101
        /*08a2*/ 	.byte	0x05
	.zero		1


	//   ....[121]....
        /*08a4*/ 	.word	0x00007e10
        /*08a8*/ 	.word	0x00000000
        /*08ac*/ 	.word	0x00000000
        /*08b0*/ 	.short	0x0101
        /*08b2*/ 	.byte	0xff
	.zero		1


	//   ....[122]....
        /*08b4*/ 	.word	0x000080b0
        /*08b8*/ 	.word	0x00000002
        /*08bc*/ 	.word	0x000001c0
        /*08c0*/ 	.short	0x010a
        /*08c2*/ 	.byte	0xff
	.zero		1


	//   ....[123]....
        /*08c4*/ 	.word	0x00008110
        /*08c8*/ 	.word	0x00000002
        /*08cc*/ 	.word	0x00000090
        /*08d0*/ 	.short	0x010a
        /*08d2*/ 	.byte	0xff
	.zero		1


	//   ....[124]....
        /*08d4*/ 	.word	0x00008170
        /*08d8*/ 	.word	0x00000002
        /*08dc*/ 	.word	0x00000090
        /*08e0*/ 	.short	0x010a
        /*08e2*/ 	.byte	0xff
	.zero		1


	//   ....[125]....
        /*08e4*/ 	.word	0x000081c0
        /*08e8*/ 	.word	0x00000002
        /*08ec*/ 	.word	0x00000150
        /*08f0*/ 	.short	0x010a
        /*08f2*/ 	.byte	0xff
	.zero		1


	//   ....[126]....
        /*08f4*/ 	.word	0x00008220
        /*08f8*/ 	.word	0x00000000
        /*08fc*/ 	.word	0x00000000
        /*0900*/ 	.short	0x010a
        /*0902*/ 	.byte	0xff
	.zero		1


	//   ....[127]....
        /*0904*/ 	.word	0x00008280
        /*0908*/ 	.word	0x00000000
        /*090c*/ 	.word	0x00000000
        /*0910*/ 	.short	0x010a
        /*0912*/ 	.byte	0xff
	.zero		1


	//   ....[128]....
        /*0914*/ 	.word	0x000082e0
        /*0918*/ 	.word	0x00000000
        /*091c*/ 	.word	0x00000000
        /*0920*/ 	.short	0x010a
        /*0922*/ 	.byte	0xff
	.zero		1


	//   ....[129]....
        /*0924*/ 	.word	0x00008340
        /*0928*/ 	.word	0x00000000
        /*092c*/ 	.word	0x00000000
        /*0930*/ 	.short	0x010a
        /*0932*/ 	.byte	0xff
	.zero		1


	//   ....[130]....
        /*0934*/ 	.word	0x000083a0
        /*0938*/ 	.word	0x00000000
        /*093c*/ 	.word	0x00000000
        /*0940*/ 	.short	0x010a
        /*0942*/ 	.byte	0xff
	.zero		1


	//   ....[131]....
        /*0944*/ 	.word	0x00008400
        /*0948*/ 	.word	0x00000000
        /*094c*/ 	.word	0x00000000
        /*0950*/ 	.short	0x010a
        /*0952*/ 	.byte	0xff
	.zero		1


	//   ....[132]....
        /*0954*/ 	.word	0x00008460
        /*0958*/ 	.word	0x00000000
        /*095c*/ 	.word	0x00000000
        /*0960*/ 	.short	0x010a
        /*0962*/ 	.byte	0xff
	.zero		1


	//   ....[133]....
        /*0964*/ 	.word	0x000084c0
        /*0968*/ 	.word	0x00000000
        /*096c*/ 	.word	0x00000000
        /*0970*/ 	.short	0x010a
        /*0972*/ 	.byte	0xff
	.zero		1


	//   ....[134]....
        /*0974*/ 	.word	0x00008520
        /*0978*/ 	.word	0x00000000
        /*097c*/ 	.word	0x00000000
        /*0980*/ 	.short	0x010a
        /*0982*/ 	.byte	0xff
	.zero		1


	//   ....[135]....
        /*0984*/ 	.word	0x00008580
        /*0988*/ 	.word	0x00000000
        /*098c*/ 	.word	0x00000000
        /*0990*/ 	.short	0x010a
        /*0992*/ 	.byte	0xff
	.zero		1


	//   ....[136]....
        /*0994*/ 	.word	0x000085e0
        /*0998*/ 	.word	0x00000000
        /*099c*/ 	.word	0x00000000
        /*09a0*/ 	.short	0x010a
        /*09a2*/ 	.byte	0xff
	.zero		1


	//   ....[137]....
        /*09a4*/ 	.word	0x00008640
        /*09a8*/ 	.word	0x00000000
        /*09ac*/ 	.word	0x00000000
        /*09b0*/ 	.short	0x010a
        /*09b2*/ 	.byte	0xff
	.zero		1


	//   ....[138]....
        /*09b4*/ 	.word	0x000086a0
        /*09b8*/ 	.word	0x00000000
        /*09bc*/ 	.word	0x00000000
        /*09c0*/ 	.short	0x010a
        /*09c2*/ 	.byte	0xff
	.zero		1


	//   ....[139]....
        /*09c4*/ 	.word	0x00008700
        /*09c8*/ 	.word	0x00000000
        /*09cc*/ 	.word	0x00000000
        /*09d0*/ 	.short	0x010a
        /*09d2*/ 	.byte	0xff
	.zero		1


	//   ....[140]....
        /*09d4*/ 	.word	0x00008760
        /*09d8*/ 	.word	0x00000000
        /*09dc*/ 	.word	0x00000000
        /*09e0*/ 	.short	0x010a
        /*09e2*/ 	.byte	0xff
	.zero		1


	//   ....[141]....
        /*09e4*/ 	.word	0x000087c0
        /*09e8*/ 	.word	0x00000000
        /*09ec*/ 	.word	0x00000000
        /*09f0*/ 	.short	0x010a
        /*09f2*/ 	.byte	0xff
	.zero		1


	//   ....[142]....
        /*09f4*/ 	.word	0x00008820
        /*09f8*/ 	.word	0x00000000
        /*09fc*/ 	.word	0x00000000
        /*0a00*/ 	.short	0x010a
        /*0a02*/ 	.byte	0xff
	.zero		1


	//   ....[143]....
        /*0a04*/ 	.word	0x00008870
        /*0a08*/ 	.word	0x00000000
        /*0a0c*/ 	.word	0x000001b0
        /*0a10*/ 	.short	0x010a
        /*0a12*/ 	.byte	0xff
	.zero		1


	//   ....[144]....
        /*0a14*/ 	.word	0x000088d0
        /*0a18*/ 	.word	0x00000000
        /*0a1c*/ 	.word	0x00000160
        /*0a20*/ 	.short	0x010a
        /*0a22*/ 	.byte	0xff
	.zero		1


	//   ....[145]....
        /*0a24*/ 	.word	0x00008920
        /*0a28*/ 	.word	0x00000000
        /*0a2c*/ 	.word	0x00000150
        /*0a30*/ 	.short	0x010a
        /*0a32*/ 	.byte	0xff
	.zero		1


	//   ....[146]....
        /*0a34*/ 	.word	0x00008980
        /*0a38*/ 	.word	0x00000000
        /*0a3c*/ 	.word	0x00000160
        /*0a40*/ 	.short	0x010a
        /*0a42*/ 	.byte	0xff
	.zero		1


	//   ....[147]....
        /*0a44*/ 	.word	0x000089d0
        /*0a48*/ 	.word	0x00000000
        /*0a4c*/ 	.word	0x00000150
        /*0a50*/ 	.short	0x010a
        /*0a52*/ 	.byte	0xff
	.zero		1


	//   ....[148]....
        /*0a54*/ 	.word	0x00008a30
        /*0a58*/ 	.word	0x00000002
        /*0a5c*/ 	.word	0x00000190
        /*0a60*/ 	.short	0x010a
        /*0a62*/ 	.byte	0xff
	.zero		1


	//   ....[149]....
        /*0a64*/ 	.word	0x00008a90
        /*0a68*/ 	.word	0x00000000
        /*0a6c*/ 	.word	0x00000000
        /*0a70*/ 	.short	0x010a
        /*0a72*/ 	.byte	0xff
	.zero		1


	//   ....[150]....
        /*0a74*/ 	.word	0x00008af0
        /*0a78*/ 	.word	0x00000000
        /*0a7c*/ 	.word	0x00000000
        /*0a80*/ 	.short	0x010a
        /*0a82*/ 	.byte	0xff
	.zero		1


	//   ....[151]....
        /*0a84*/ 	.word	0x00008b50
        /*0a88*/ 	.word	0x00000000
        /*0a8c*/ 	.word	0x00000000
        /*0a90*/ 	.short	0x010a
        /*0a92*/ 	.byte	0xff
	.zero		1


	//   ....[152]....
        /*0a94*/ 	.word	0x00008bb0
        /*0a98*/ 	.word	0x00000000
        /*0a9c*/ 	.word	0x00000000
        /*0aa0*/ 	.short	0x010a
        /*0aa2*/ 	.byte	0xff
	.zero		1


	//   ....[153]....
        /*0aa4*/ 	.word	0x00008c10
        /*0aa8*/ 	.word	0x00000000
        /*0aac*/ 	.word	0x00000000
        /*0ab0*/ 	.short	0x010a
        /*0ab2*/ 	.byte	0xff
	.zero		1


	//   ....[154]....
        /*0ab4*/ 	.word	0x00008c60
        /*0ab8*/ 	.word	0x00000000
        /*0abc*/ 	.word	0x00000150
        /*0ac0*/ 	.short	0x010a
        /*0ac2*/ 	.byte	0xff
	.zero		1


	//   ....[155]....
        /*0ac4*/ 	.word	0x00008cc0
        /*0ac8*/ 	.word	0x00000000
        /*0acc*/ 	.word	0x00000148
        /*0ad0*/ 	.short	0x010a
        /*0ad2*/ 	.byte	0xff
	.zero		1


	//   ....[156]....
        /*0ad4*/ 	.word	0x00008d20
        /*0ad8*/ 	.word	0x00000000
        /*0adc*/ 	.word	0x00000130
        /*0ae0*/ 	.short	0x010a
        /*0ae2*/ 	.byte	0xff
	.zero		1


	//   ....[157]....
        /*0ae4*/ 	.word	0x00008d80
        /*0ae8*/ 	.word	0x00000000
        /*0aec*/ 	.word	0x00000000
        /*0af0*/ 	.short	0x010a
        /*0af2*/ 	.byte	0xff
	.zero		1


	//   ....[158]....
        /*0af4*/ 	.word	0x00008dd0
        /*0af8*/ 	.word	0x00000000
        /*0afc*/ 	.word	0x00000150
        /*0b00*/ 	.short	0x010a
        /*0b02*/ 	.byte	0xff
	.zero		1


	//   ....[159]....
        /*0b04*/ 	.word	0x00008e20
        /*0b08*/ 	.word	0x00000000
        /*0b0c*/ 	.word	0x00000120
        /*0b10*/ 	.short	0x010a
        /*0b12*/ 	.byte	0xff
	.zero		1


	//   ....[160]....
        /*0b14*/ 	.word	0x00008e70
        /*0b18*/ 	.word	0x00000011
        /*0b1c*/ 	.word	0x00000170
        /*0b20*/ 	.short	0x010a
        /*0b22*/ 	.byte	0xff
	.zero		1


	//----- nvinfo : EIATTR_NUM_MBARRIERS
	.align		4
.L_47:
        /*0b24*/ 	.byte	0x03, 0x38
        /*0b26*/ 	.short	0x003a


	//----- nvinfo : EIATTR_EXIT_INSTR_OFFSETS
	.align		4
        /*0b28*/ 	.byte	0x04, 0x1c
        /*0b2a*/ 	.short	(.L_49 - .L_48)


	//   ....[0]....
.L_48:
        /*0b2c*/ 	.word	0x00002e90


	//   ....[1]....
        /*0b30*/ 	.word	0x00003380


	//   ....[2]....
        /*0b34*/ 	.word	0x000033e0


	//   ....[3]....
        /*0b38*/ 	.word	0x00004250


	//   ....[4]....
        /*0b3c*/ 	.word	0x00005120


	//   ....[5]....
        /*0b40*/ 	.word	0x00005160


	//   ....[6]....
        /*0b44*/ 	.word	0x00007fc0


	//   ....[7]....
        /*0b48*/ 	.word	0x00008040


	//   ....[8]....
        /*0b4c*/ 	.word	0x00008070


	//   ....[9]....
        /*0b50*/ 	.word	0x000080a0


	//----- nvinfo : EIATTR_MAX_THREADS
	.align		4
.L_49:
        /*0b54*/ 	.byte	0x04, 0x05
        /*0b56*/ 	.short	(.L_51 - .L_50)
.L_50:
        /*0b58*/ 	.word	0x00000100
        /*0b5c*/ 	.word	0x00000001
        /*0b60*/ 	.word	0x00000001


	//----- nvinfo : EIATTR_CRS_STACK_SIZE
	.align		4
.L_51:
        /*0b64*/ 	.byte	0x04, 0x1e
        /*0b66*/ 	.short	(.L_53 - .L_52)
.L_52:
        /*0b68*/ 	.word	0x00000000


	//----- nvinfo : EIATTR_CBANK_PARAM_SIZE
	.align		4
.L_53:
        /*0b6c*/ 	.byte	0x03, 0x19
        /*0b6e*/ 	.short	0x0800


	//----- nvinfo : EIATTR_PARAM_CBANK
	.align		4
        /*0b70*/ 	.byte	0x04, 0x0a
        /*0b72*/ 	.short	(.L_55 - .L_54)
	.align		4
.L_54:
        /*0b74*/ 	.word	index@(.nv.constant0._ZN7cutlass13device_kernelINS_4gemm6kernel13GemmUniversalIN4cute5tupleIJiiiiEEENS1_10collective13CollectiveMmaINS1_35MainloopSm100TmaUmmaWarpSpecializedILi18ELi2ELi4ENS5_IJNS4_1CILi1EEESB_SB_EEEEENS5_IJNSA_ILi64EEENSA_ILi112EEENSA_ILi32EEEEEENS_6half_tENS5_IJlSB_lEEESI_SJ_NS4_8TiledMMAINS4_8MMA_AtomIJNS4_20SM100_MMA_F16BF16_SSISI_SI_fLi64ELi112ELNS4_4UMMA5MajorE0ELSO_0ELNSN_7ScaleInE0ELSP_0EEEEEENS4_6LayoutISC_NS5_IJNSA_ILi0EEEST_ST_EEEEENS5_IJNS4_10UnderscoreESW_SW_EEEEENS4_13SM90_TMA_LOADENS4_14ComposedLayoutINS4_7SwizzleILi2ELi4ELi3EEENS4_18smem_ptr_flag_bitsILi16EEENSS_INS5_IJNSA_ILi8EEESG_EEENS5_IJSG_SB_EEEEEEEvNS4_8identityESZ_S19_vS1A_EENS_8epilogue10collective18CollectiveEpilogueINS1C_23Sm100TmaWarpSpecializedILi2ELi1ELi56ELb1ELb0EEEJSH_NS5_IJNSS_ISE_SB_EENSS_ISF_SB_EEEEESI_SJ_SI_SJ_NS1C_6fusion15FusionCallbacksIS1G_NS1K_17LinearCombinationISI_fSI_fLNS_15FloatRoundStyleE2EEESH_S1J_JEEENS4_5SM1004TMEM4LOAD26SM100_TMEM_LOAD_16dp256b2xESZ_NS10_INS11_ILi1ELi4ELi3EEES14_NSS_INS5_IJS15_NSA_ILi16EEEEEENS5_IJS1V_SB_EEEEEEENS4_17SM75_U32x4_LDSM_NENS4_14SM90_TMA_STOREES1Z_NS4_17SM90_U32x4_STSM_NENS4_39AutoVectorizingCopyWithAssumedAlignmentILi128EEEEEEvvEEEEvNT_6ParamsE)
        /*0b78*/ 	.short	0x0380
        /*0b7a*/ 	.short	0x0800


	//----- nvinfo : EIATTR_SW_WAR
	.align		4
.L_55:
        /*0b7c*/ 	.byte	0x04, 0x36
        /*0b7e*/ 	.short	(.L_57 - .L_56)
.L_56:
        /*0b80*/ 	.word	0x00000008
.L_57:


//--------------------- .nv.callgraph             --------------------------
	.section	.nv.callgraph,"",@"SHT_CUDA_CALLGRAPH"
	.align	4
	.sectionentsize	8
	.align		4
        /*0000*/ 	.word	0x00000000
	.align		4
        /*0004*/ 	.word	0xffffffff
	.align		4
        /*0008*/ 	.word	index@(_ZN7cutlass13device_kernelINS_4gemm6kernel13GemmUniversalIN4cute5tupleIJiiiiEEENS1_10collective13CollectiveMmaINS1_35MainloopSm100TmaUmmaWarpSpecializedILi18ELi2ELi4ENS5_IJNS4_1CILi1EEESB_SB_EEEEENS5_IJNSA_ILi64EEENSA_ILi112EEENSA_ILi32EEEEEENS_6half_tENS5_IJlSB_lEEESI_SJ_NS4_8TiledMMAINS4_8MMA_AtomIJNS4_20SM100_MMA_F16BF16_SSISI_SI_fLi64ELi112ELNS4_4UMMA5MajorE0ELSO_0ELNSN_7ScaleInE0ELSP_0EEEEEENS4_6LayoutISC_NS5_IJNSA_ILi0EEEST_ST_EEEEENS5_IJNS4_10UnderscoreESW_SW_EEEEENS4_13SM90_TMA_LOADENS4_14ComposedLayoutINS4_7SwizzleILi2ELi4ELi3EEENS4_18smem_ptr_flag_bitsILi16EEENSS_INS5_IJNSA_ILi8EEESG_EEENS5_IJSG_SB_EEEEEEEvNS4_8identityESZ_S19_vS1A_EENS_8epilogue10collective18CollectiveEpilogueINS1C_23Sm100TmaWarpSpecializedILi2ELi1ELi56ELb1ELb0EEEJSH_NS5_IJNSS_ISE_SB_EENSS_ISF_SB_EEEEESI_SJ_SI_SJ_NS1C_6fusion15FusionCallbacksIS1G_NS1K_17LinearCombinationISI_fSI_fLNS_15FloatRoundStyleE2EEESH_S1J_JEEENS4_5SM1004TMEM4LOAD26SM100_TMEM_LOAD_16dp256b2xESZ_NS10_INS11_ILi1ELi4ELi3EEES14_NSS_INS5_IJS15_NSA_ILi16EEEEEENS5_IJS1V_SB_EEEEEEENS4_17SM75_U32x4_LDSM_NENS4_14SM90_TMA_STOREES1Z_NS4_17SM90_U32x4_STSM_NENS4_39AutoVectorizingCopyWithAssumedAlignmentILi128EEEEEEvvEEEEvNT_6ParamsE)
	.align		4
        /*000c*/ 	.word	index@(__assertfail)
	.align		4
        /*0010*/ 	.word	0x00000000
	.align		4
        /*0014*/ 	.word	0xfffffffe
	.align		4
        /*0018*/ 	.word	0x00000000
	.align		4
        /*001c*/ 	.word	0xfffffffd
	.align		4
        /*0020*/ 	.word	0x00000000
	.align		4
        /*0024*/ 	.word	0xfffffffc


//--------------------- .nv.constant4             --------------------------
	.section	.nv.constant4,"a",@progbits
	.align	8
	.align		8
.nv.constant4:
        /*0000*/ 	.dword	__assertfail
	.align		8
        /*0008*/ 	.dword	__unnamed_1
	.align		8
        /*0010*/ 	.dword	__unnamed_2
	.align		8
        /*0018*/ 	.dword	_ZN40_INTERNAL_af384956_4_k_cu_0a5836b8_173464cuda3std3__45__cpo5beginE
	.align		8
        /*0020*/ 	.dword	_ZN40_INTERNAL_af384956_4_k_cu_0a5836b8_173464cuda3std3__45__cpo3endE
	.align		8
        /*0028*/ 	.dword	_ZN40_INTERNAL_af384956_4_k_cu_0a5836b8_173464cuda3std3__45__cpo6cbeginE
	.align		8
        /*0030*/ 	.dword	_ZN40_INTERNAL_af384956_4_k_cu_0a5836b8_173464cuda3std3__45__cpo4cendE
	.align		8
        /*0038*/ 	.dword	_ZN40_INTERNAL_af384956_4_k_cu_0a5836b8_173464cuda3std3__442_GLOBAL__N__af384956_4_k_cu_0a5836b8_173466ignoreE
	.align		8
        /*0040*/ 	.dword	_ZN40_INTERNAL_af384956_4_k_cu_0a5836b8_173464cuda3std3__419piecewise_constructE
	.align		8
        /*0048*/ 	.dword	_ZN40_INTERNAL_af384956_4_k_cu_0a5836b8_173464cuda3std3__48in_placeE
	.align		8
        /*0050*/ 	.dword	_ZN40_INTERNAL_af384956_4_k_cu_0a5836b8_173464cuda3std6ranges3__45__cpo4swapE
	.align		8
        /*0058*/ 	.dword	_ZN40_INTERNAL_af384956_4_k_cu_0a5836b8_173464cuda3std6ranges3__45__cpo9iter_moveE
	.align		8
        /*0060*/ 	.dword	_ZN40_INTERNAL_af384956_4_k_cu_0a5836b8_173464cute7productE
	.align		8
        /*0068*/ 	.dword	_ZN40_INTERNAL_af384956_4_k_cu_0a5836b8_173464cute1_E
	.align		8
        /*0070*/ 	.dword	$str$25
	.align		8
        /*0078*/ 	.dword	$str$26
	.align		8
        /*0080*/ 	.dword	$str$27
	.align		8
        /*0088*/ 	.dword	$str$28


//--------------------- .text._ZN7cutlass13device_kernelINS_4gemm6kernel13GemmUniversalIN4cute5tupleIJiiiiEEENS1_10collective13CollectiveMmaINS1_35MainloopSm100TmaUmmaWarpSpecializedILi18ELi2ELi4ENS5_IJNS4_1CILi1EEESB_SB_EEEEENS5_IJNSA_ILi64EEENSA_ILi112EEENSA_ILi32EEEEEENS_6half_tENS5_IJlSB_lEEESI_SJ_NS4_8TiledMMAINS4_8MMA_AtomIJNS4_20SM100_MMA_F16BF16_SSISI_SI_fLi64ELi112ELNS4_4UMMA5MajorE0ELSO_0ELNSN_7ScaleInE0ELSP_0EEEEEENS4_6LayoutISC_NS5_IJNSA_ILi0EEEST_ST_EEEEENS5_IJNS4_10UnderscoreESW_SW_EEEEENS4_13SM90_TMA_LOADENS4_14ComposedLayoutINS4_7SwizzleILi2ELi4ELi3EEENS4_18smem_ptr_flag_bitsILi16EEENSS_INS5_IJNSA_ILi8EEESG_EEENS5_IJSG_SB_EEEEEEEvNS4_8identityESZ_S19_vS1A_EENS_8epilogue10collective18CollectiveEpilogueINS1C_23Sm100TmaWarpSpecializedILi2ELi1ELi56ELb1ELb0EEEJSH_NS5_IJNSS_ISE_SB_EENSS_ISF_SB_EEEEESI_SJ_SI_SJ_NS1C_6fusion15FusionCallbacksIS1G_NS1K_17LinearCombinationISI_fSI_fLNS_15FloatRoundStyleE2EEESH_S1J_JEEENS4_5SM1004TMEM4LOAD26SM100_TMEM_LOAD_16dp256b2xESZ_NS10_INS11_ILi1ELi4ELi3EEES14_NSS_INS5_IJS15_NSA_ILi16EEEEEENS5_IJS1V_SB_EEEEEEENS4_17SM75_U32x4_LDSM_NENS4_14SM90_TMA_STOREES1Z_NS4_17SM90_U32x4_STSM_NENS4_39AutoVectorizingCopyWithAssumedAlignmentILi128EEEEEEvvEEEEvNT_6ParamsE --------------------------
	.section	.text._ZN7cutlass13device_kernelINS_4gemm6kernel13GemmUniversalIN4cute5tupleIJiiiiEEENS1_10collective13CollectiveMmaINS1_35MainloopSm100TmaUmmaWarpSpecializedILi18ELi2ELi4ENS5_IJNS4_1CILi1EEESB_SB_EEEEENS5_IJNSA_ILi64EEENSA_ILi112EEENSA_ILi32EEEEEENS_6half_tENS5_IJlSB_lEEESI_SJ_NS4_8TiledMMAINS4_8MMA_AtomIJNS4_20SM100_MMA_F16BF16_SSISI_SI_fLi64ELi112ELNS4_4UMMA5MajorE0ELSO_0ELNSN_7ScaleInE0ELSP_0EEEEEENS4_6LayoutISC_NS5_IJNSA_ILi0EEEST_ST_EEEEENS5_IJNS4_10UnderscoreESW_SW_EEEEENS4_13SM90_TMA_LOADENS4_14ComposedLayoutINS4_7SwizzleILi2ELi4ELi3EEENS4_18smem_ptr_flag_bitsILi16EEENSS_INS5_IJNSA_ILi8EEESG_EEENS5_IJSG_SB_EEEEEEEvNS4_8identityESZ_S19_vS1A_EENS_8epilogue10collective18CollectiveEpilogueINS1C_23Sm100TmaWarpSpecializedILi2ELi1ELi56ELb1ELb0EEEJSH_NS5_IJNSS_ISE_SB_EENSS_ISF_SB_EEEEESI_SJ_SI_SJ_NS1C_6fusion15FusionCallbacksIS1G_NS1K_17LinearCombinationISI_fSI_fLNS_15FloatRoundStyleE2EEESH_S1J_JEEENS4_5SM1004TMEM4LOAD26SM100_TMEM_LOAD_16dp256b2xESZ_NS10_INS11_ILi1ELi4ELi3EEES14_NSS_INS5_IJS15_NSA_ILi16EEEEEENS5_IJS1V_SB_EEEEEEENS4_17SM75_U32x4_LDSM_NENS4_14SM90_TMA_STOREES1Z_NS4_17SM90_U32x4_STSM_NENS4_39AutoVectorizingCopyWithAssumedAlignmentILi128EEEEEEvvEEEEvNT_6ParamsE,"ax",@progbits
	.align	128
.text._ZN7cutlass13device_kernelINS_4gemm6kernel13GemmUniversalIN4cute5tupleIJiiiiEEENS1_10collective13CollectiveMmaINS1_35MainloopSm100TmaUmmaWarpSpecializedILi18ELi2ELi4ENS5_IJNS4_1CILi1EEESB_SB_EEEEENS5_IJNSA_ILi64EEENSA_ILi112EEENSA_ILi32EEEEEENS_6half_tENS5_IJlSB_lEEESI_SJ_NS4_8TiledMMAINS4_8MMA_AtomIJNS4_20SM100_MMA_F16BF16_SSISI_SI_fLi64ELi112ELNS4_4UMMA5MajorE0ELSO_0ELNSN_7ScaleInE0ELSP_0EEEEEENS4_6LayoutISC_NS5_IJNSA_ILi0EEEST_ST_EEEEENS5_IJNS4_10UnderscoreESW_SW_EEEEENS4_13SM90_TMA_LOADENS4_14ComposedLayoutINS4_7SwizzleILi2ELi4ELi3EEENS4_18smem_ptr_flag_bitsILi16EEENSS_INS5_IJNSA_ILi8EEESG_EEENS5_IJSG_SB_EEEEEEEvNS4_8identityESZ_S19_vS1A_EENS_8epilogue10collective18CollectiveEpilogueINS1C_23Sm100TmaWarpSpecializedILi2ELi1ELi56ELb1ELb0EEEJSH_NS5_IJNSS_ISE_SB_EENSS_ISF_SB_EEEEESI_SJ_SI_SJ_NS1C_6fusion15FusionCallbacksIS1G_NS1K_17LinearCombinationISI_fSI_fLNS_15FloatRoundStyleE2EEESH_S1J_JEEENS4_5SM1004TMEM4LOAD26SM100_TMEM_LOAD_16dp256b2xESZ_NS10_INS11_ILi1ELi4ELi3EEES14_NSS_INS5_IJS15_NSA_ILi16EEEEEENS5_IJS1V_SB_EEEEEEENS4_17SM75_U32x4_LDSM_NENS4_14SM90_TMA_STOREES1Z_NS4_17SM90_U32x4_STSM_NENS4_39AutoVectorizingCopyWithAssumedAlignmentILi128EEEEEEvvEEEEvNT_6ParamsE:
        .type           _ZN7cutlass13device_kernelINS_4gemm6kernel13GemmUniversalIN4cute5tupleIJiiiiEEENS1_10collective13CollectiveMmaINS1_35MainloopSm100TmaUmmaWarpSpecializedILi18ELi2ELi4ENS5_IJNS4_1CILi1EEESB_SB_EEEEENS5_IJNSA_ILi64EEENSA_ILi112EEENSA_ILi32EEEEEENS_6half_tENS5_IJlSB_lEEESI_SJ_NS4_8TiledMMAINS4_8MMA_AtomIJNS4_20SM100_MMA_F16BF16_SSISI_SI_fLi64ELi112ELNS4_4UMMA5MajorE0ELSO_0ELNSN_7ScaleInE0ELSP_0EEEEEENS4_6LayoutISC_NS5_IJNSA_ILi0EEEST_ST_EEEEENS5_IJNS4_10UnderscoreESW_SW_EEEEENS4_13SM90_TMA_LOADENS4_14ComposedLayoutINS4_7SwizzleILi2ELi4ELi3EEENS4_18smem_ptr_flag_bitsILi16EEENSS_INS5_IJNSA_ILi8EEESG_EEENS5_IJSG_SB_EEEEEEEvNS4_8identityESZ_S19_vS1A_EENS_8epilogue10collective18CollectiveEpilogueINS1C_23Sm100TmaWarpSpecializedILi2ELi1ELi56ELb1ELb0EEEJSH_NS5_IJNSS_ISE_SB_EENSS_ISF_SB_EEEEESI_SJ_SI_SJ_NS1C_6fusion15FusionCallbacksIS1G_NS1K_17LinearCombinationISI_fSI_fLNS_15FloatRoundStyleE2EEESH_S1J_JEEENS4_5SM1004TMEM4LOAD26SM100_TMEM_LOAD_16dp256b2xESZ_NS10_INS11_ILi1ELi4ELi3EEES14_NSS_INS5_IJS15_NSA_ILi16EEEEEENS5_IJS1V_SB_EEEEEEENS4_17SM75_U32x4_LDSM_NENS4_14SM90_TMA_STOREES1Z_NS4_17SM90_U32x4_STSM_NENS4_39AutoVectorizingCopyWithAssumedAlignmentILi128EEEEEEvvEEEEvNT_6ParamsE,@function
        .size           _ZN7cutlass13device_kernelINS_4gemm6kernel13GemmUniversalIN4cute5tupleIJiiiiEEENS1_10collective13CollectiveMmaINS1_35MainloopSm100TmaUmmaWarpSpecializedILi18ELi2ELi4ENS5_IJNS4_1CILi1EEESB_SB_EEEEENS5_IJNSA_ILi64EEENSA_ILi112EEENSA_ILi32EEEEEENS_6half_tENS5_IJlSB_lEEESI_SJ_NS4_8TiledMMAINS4_8MMA_AtomIJNS4_20SM100_MMA_F16BF16_SSISI_SI_fLi64ELi112ELNS4_4UMMA5MajorE0ELSO_0ELNSN_7ScaleInE0ELSP_0EEEEEENS4_6LayoutISC_NS5_IJNSA_ILi0EEEST_ST_EEEEENS5_IJNS4_10UnderscoreESW_SW_EEEEENS4_13SM90_TMA_LOADENS4_14ComposedLayoutINS4_7SwizzleILi2ELi4ELi3EEENS4_18smem_ptr_flag_bitsILi16EEENSS_INS5_IJNSA_ILi8EEESG_EEENS5_IJSG_SB_EEEEEEEvNS4_8identityESZ_S19_vS1A_EENS_8epilogue10collective18CollectiveEpilogueINS1C_23Sm100TmaWarpSpecializedILi2ELi1ELi56ELb1ELb0EEEJSH_NS5_IJNSS_ISE_SB_EENSS_ISF_SB_EEEEESI_SJ_SI_SJ_NS1C_6fusion15FusionCallbacksIS1G_NS1K_17LinearCombinationISI_fSI_fLNS_15FloatRoundStyleE2EEESH_S1J_JEEENS4_5SM1004TMEM4LOAD26SM100_TMEM_LOAD_16dp256b2xESZ_NS10_INS11_ILi1ELi4ELi3EEES14_NSS_INS5_IJS15_NSA_ILi16EEEEEENS5_IJS1V_SB_EEEEEEENS4_17SM75_U32x4_LDSM_NENS4_14SM90_TMA_STOREES1Z_NS4_17SM90_U32x4_STSM_NENS4_39AutoVectorizingCopyWithAssumedAlignmentILi128EEEEEEvvEEEEvNT_6ParamsE,(.L_x_186 - _ZN7cutlass13device_kernelINS_4gemm6kernel13GemmUniversalIN4cute5tupleIJiiiiEEENS1_10collective13CollectiveMmaINS1_35MainloopSm100TmaUmmaWarpSpecializedILi18ELi2ELi4ENS5_IJNS4_1CILi1EEESB_SB_EEEEENS5_IJNSA_ILi64EEENSA_ILi112EEENSA_ILi32EEEEEENS_6half_tENS5_IJlSB_lEEESI_SJ_NS4_8TiledMMAINS4_8MMA_AtomIJNS4_20SM100_MMA_F16BF16_SSISI_SI_fLi64ELi112ELNS4_4UMMA5MajorE0ELSO_0ELNSN_7ScaleInE0ELSP_0EEEEEENS4_6LayoutISC_NS5_IJNSA_ILi0EEEST_ST_EEEEENS5_IJNS4_10UnderscoreESW_SW_EEEEENS4_13SM90_TMA_LOADENS4_14ComposedLayoutINS4_7SwizzleILi2ELi4ELi3EEENS4_18smem_ptr_flag_bitsILi16EEENSS_INS5_IJNSA_ILi8EEESG_EEENS5_IJSG_SB_EEEEEEEvNS4_8identityESZ_S19_vS1A_EENS_8epilogue10collective18CollectiveEpilogueINS1C_23Sm100TmaWarpSpecializedILi2ELi1ELi56ELb1ELb0EEEJSH_NS5_IJNSS_ISE_SB_EENSS_ISF_SB_EEEEESI_SJ_SI_SJ_NS1C_6fusion15FusionCallbacksIS1G_NS1K_17LinearCombinationISI_fSI_fLNS_15FloatRoundStyleE2EEESH_S1J_JEEENS4_5SM1004TMEM4LOAD26SM100_TMEM_LOAD_16dp256b2xESZ_NS10_INS11_ILi1ELi4ELi3EEES14_NSS_INS5_IJS15_NSA_ILi16EEEEEENS5_IJS1V_SB_EEEEEEENS4_17SM75_U32x4_LDSM_NENS4_14SM90_TMA_STOREES1Z_NS4_17SM90_U32x4_STSM_NENS4_39AutoVectorizingCopyWithAssumedAlignmentILi128EEEEEEvvEEEEvNT_6ParamsE)
        .other          _ZN7cutlass13device_kernelINS_4gemm6kernel13GemmUniversalIN4cute5tupleIJiiiiEEENS1_10collective13CollectiveMmaINS1_35MainloopSm100TmaUmmaWarpSpecializedILi18ELi2ELi4ENS5_IJNS4_1CILi1EEESB_SB_EEEEENS5_IJNSA_ILi64EEENSA_ILi112EEENSA_ILi32EEEEEENS_6half_tENS5_IJlSB_lEEESI_SJ_NS4_8TiledMMAINS4_8MMA_AtomIJNS4_20SM100_MMA_F16BF16_SSISI_SI_fLi64ELi112ELNS4_4UMMA5MajorE0ELSO_0ELNSN_7ScaleInE0ELSP_0EEEEEENS4_6LayoutISC_NS5_IJNSA_ILi0EEEST_ST_EEEEENS5_IJNS4_10UnderscoreESW_SW_EEEEENS4_13SM90_TMA_LOADENS4_14ComposedLayoutINS4_7SwizzleILi2ELi4ELi3EEENS4_18smem_ptr_flag_bitsILi16EEENSS_INS5_IJNSA_ILi8EEESG_EEENS5_IJSG_SB_EEEEEEEvNS4_8identityESZ_S19_vS1A_EENS_8epilogue10collective18CollectiveEpilogueINS1C_23Sm100TmaWarpSpecializedILi2ELi1ELi56ELb1ELb0EEEJSH_NS5_IJNSS_ISE_SB_EENSS_ISF_SB_EEEEESI_SJ_SI_SJ_NS1C_6fusion15FusionCallbacksIS1G_NS1K_17LinearCombinationISI_fSI_fLNS_15FloatRoundStyleE2EEESH_S1J_JEEENS4_5SM1004TMEM4LOAD26SM100_TMEM_LOAD_16dp256b2xESZ_NS10_INS11_ILi1ELi4ELi3EEES14_NSS_INS5_IJS15_NSA_ILi16EEEEEENS5_IJS1V_SB_EEEEEEENS4_17SM75_U32x4_LDSM_NENS4_14SM90_TMA_STOREES1Z_NS4_17SM90_U32x4_STSM_NENS4_39AutoVectorizingCopyWithAssumedAlignmentILi128EEEEEEvvEEEEvNT_6ParamsE,@"STO_CUDA_ENTRY STV_DEFAULT"
_ZN7cutlass13device_kernelINS_4gemm6kernel13GemmUniversalIN4cute5tupleIJiiiiEEENS1_10collective13CollectiveMmaINS1_35MainloopSm100TmaUmmaWarpSpecializedILi18ELi2ELi4ENS5_IJNS4_1CILi1EEESB_SB_EEEEENS5_IJNSA_ILi64EEENSA_ILi112EEENSA_ILi32EEEEEENS_6half_tENS5_IJlSB_lEEESI_SJ_NS4_8TiledMMAINS4_8MMA_AtomIJNS4_20SM100_MMA_F16BF16_SSISI_SI_fLi64ELi112ELNS4_4UMMA5MajorE0ELSO_0ELNSN_7ScaleInE0ELSP_0EEEEEENS4_6LayoutISC_NS5_IJNSA_ILi0EEEST_ST_EEEEENS5_IJNS4_10UnderscoreESW_SW_EEEEENS4_13SM90_TMA_LOADENS4_14ComposedLayoutINS4_7SwizzleILi2ELi4ELi3EEENS4_18smem_ptr_flag_bitsILi16EEENSS_INS5_IJNSA_ILi8EEESG_EEENS5_IJSG_SB_EEEEEEEvNS4_8identityESZ_S19_vS1A_EENS_8epilogue10collective18CollectiveEpilogueINS1C_23Sm100TmaWarpSpecializedILi2ELi1ELi56ELb1ELb0EEEJSH_NS5_IJNSS_ISE_SB_EENSS_ISF_SB_EEEEESI_SJ_SI_SJ_NS1C_6fusion15FusionCallbacksIS1G_NS1K_17LinearCombinationISI_fSI_fLNS_15FloatRoundStyleE2EEESH_S1J_JEEENS4_5SM1004TMEM4LOAD26SM100_TMEM_LOAD_16dp256b2xESZ_NS10_INS11_ILi1ELi4ELi3EEES14_NSS_INS5_IJS15_NSA_ILi16EEEEEENS5_IJS1V_SB_EEEEEEENS4_17SM75_U32x4_LDSM_NENS4_14SM90_TMA_STOREES1Z_NS4_17SM90_U32x4_STSM_NENS4_39AutoVectorizingCopyWithAssumedAlignmentILi128EEEEEEvvEEEEvNT_6ParamsE:
[----:B------:R-:W1:Y:S01]  /*0000*/  LDC R1, c[0x0][0x37c] ;  /* 0x0000df00ff017b82 */ /* 0x000e620000000800 */
[----:B------:R-:W2:Y:S01]  /*0010*/  S2R R153, SR_TID.X ;  /* 0x0000000000997919 */ /* 0x000ea20000002100 */
[----:B------:R-:W3:Y:S01]  /*0020*/  LDCU.64 UR4, c[0x0][0x890] ;  /* 0x00011200ff0477ac */ /* 0x000ee20008000a00 */
[----:B------:R-:W-:Y:S02]  /*0030*/  PRMT R142, RZ, 0x7610, R142 ;  /* 0x00007610ff8e7816 */ /* 0x000fe4000000008e */
[----:B------:R-:W-:Y:S01]  /*0040*/  ELECT P5, URZ, PT ;  /* 0x0000000000ff782f */ /* 0x000fe200038a0000 */
[----:B------:R-:W4:Y:S01]  /*0050*/  LDCU.64 UR46, c[0x0][0x358] ;  /* 0x00006b00ff2e77ac */ /* 0x000f220008000a00 */
[----:B---3--:R-:W-:-:S04]  /*0060*/  UISETP.NE.U32.AND UP0, UPT, UR4, URZ, UPT ;  /* 0x000000ff0400728c */ /* 0x008fc8000bf05070 */
[----:B------:R-:W-:Y:S01]  /*0070*/  UISETP.NE.AND.EX UP0, UPT, UR5, URZ, UPT, UP0 ;  /* 0x000000ff0500728c */ /* 0x000fe2000bf05300 */
[----:B--2---:R-:W-:-:S05]  /*0080*/  SHF.R.U32.HI R147, RZ, 0x5, R153 ;  /* 0x00000005ff937819 */ /* 0x004fca0000011699 */
[----:B------:R-:W2:Y:S02]  /*0090*/  SHFL.IDX PT, R0, R147, RZ, 0x1f ;  /* 0x00001fff93007589 */ /* 0x000ea400000e0000 */
[----:B--2---:R-:W-:Y:S01]  /*00a0*/  R2UR UR8, R0 ;  /* 0x00000000000872ca */ /* 0x004fe200000e0000 */
[----:B-1--4-:R-:W-:-:S14]  /*00b0*/  BRA.U UP0, `(.L_x_0) ;  /* 0x00000001002c7547 */ /* 0x012fdc000b800000 */
[----:B------:R-:W1:Y:S02]  /*00c0*/  LDCU.64 UR6, c[0x0][0x888] ;  /* 0x00011100ff0677ac */ /* 0x000e640008000a00 */
[----:B-1----:R-:W-:-:S04]  /*00d0*/  UISETP.NE.U32.AND UP0, UPT, UR6, URZ, UPT ;  /* 0x000000ff0600728c */ /* 0x002fc8000bf05070 */
[----:B------:R-:W-:-:S09]  /*00e0*/  UISETP.NE.AND.EX UP0, UPT, UR7, URZ, UPT, UP0 ;  /* 0x000000ff0700728c */ /* 0x000fd2000bf05300 */
[----:B------:R-:W-:Y:S05]  /*00f0*/  BRA.U !UP0, `(.L_x_1) ;  /* 0x0000000108107547 */ /* 0x000fea000b800000 */
[----:B------:R-:W1:Y:S02]  /*0100*/  LDC.64 R2, c[0x0][0x888] ;  /* 0x00022200ff027b82 */ /* 0x000e640000000a00 */
[----:B-1----:R1:W5:Y:S01]  /*0110*/  LDG.E R83, desc[UR46][R2.64] ;  /* 0x0000002e02537981 */ /* 0x002362000c1e1900 */
[----:B------:R-:W-:Y:S01]  /*0120*/  HFMA2 R142, -RZ, RZ, 0, 5.9604644775390625e-08 ;  /* 0x00000001ff8e7431 */ /* 0x000fe200000001ff */
[----:B------:R-:W-:Y:S05]  /*0130*/  BRA `(.L_x_0) ;  /* 0x00000000000c7947 */ /* 0x000fea0003800000 */
.L_x_1:
[----:B------:R-:W1:Y:S01]  /*0140*/  LDCU UR6, c[0x0][0x880] ;  /* 0x00011000ff0677ac */ /* 0x000e620008000800 */
[----:B------:R-:W-:Y:S01]  /*0150*/  HFMA2 R142, -RZ, RZ, 0, 5.9604644775390625e-08 ;  /* 0x00000001ff8e7431 */ /* 0x000fe200000001ff */
[----:B-1----:R-:W-:-:S07]  /*0160*/  MOV R83, UR6 ;  /* 0x0000000600537c02 */ /* 0x002fce0008000f00 */
.L_x_0:
[----:B------:R-:W2:Y:S02]  /*0170*/  LDCU.64 UR6, c[0x0][0x8b0] ;  /* 0x00011600ff0677ac */ /* 0x000ea40008000a00 */
[----:B--2---:R-:W-:-:S04]  /*0180*/  UISETP.NE.U32.AND UP0, UPT, UR6, URZ, UPT ;  /* 0x000000ff0600728c */ /* 0x004fc8000bf05070 */
[----:B------:R-:W-:-:S09]  /*0190*/  UISETP.NE.AND.EX UP0, UPT, UR7, URZ, UPT, UP0 ;  /* 0x000000ff0700728c */ /* 0x000fd2000bf05300 */
[----:B------:R-:W-:Y:S05]  /*01a0*/  BRA.U UP0, `(.L_x_2) ;  /* 0x0000000100247547 */ /* 0x000fea000b800000 */
[----:B------:R-:W2:Y:S02]  /*01b0*/  LDCU.64 UR6, c[0x0][0x8a8] ;  /* 0x00011500ff0677ac */ /* 0x000ea40008000a00 */
[----:B--2---:R-:W-:-:S04]  /*01c0*/  UISETP.NE.U32.AND UP0, UPT, UR6, URZ, UPT ;  /* 0x000000ff0600728c */ /* 0x004fc8000bf05070 */
[----:B------:R-:W-:-:S09]  /*01d0*/  UISETP.NE.AND.EX UP0, UPT, UR7, URZ, UPT, UP0 ;  /* 0x000000ff0700728c */ /* 0x000fd2000bf05300 */
[----:B------:R-:W-:Y:S05]  /*01e0*/  BRA.U !UP0, `(.L_x_3) ;  /* 0x00000001080c7547 */ /* 0x000fea000b800000 */
[----:B-1----:R-:W1:Y:S02]  /*01f0*/  LDC.64 R2, c[0x0][0x8a8] ;  /* 0x00022a00ff027b82 */ /* 0x002e640000000a00 */
[----:B-1----:R2:W5:Y:S01]  /*0200*/  LDG.E R82, desc[UR46][R2.64] ;  /* 0x0000002e02527981 */ /* 0x002562000c1e1900 */
[----:B------:R-:W-:Y:S05]  /*0210*/  BRA `(.L_x_2) ;  /* 0x0000000000087947 */ /* 0x000fea0003800000 */
.L_x_3:
[----:B------:R-:W2:Y:S02]  /*0220*/  LDCU UR6, c[0x0][0x8a0] ;  /* 0x00011400ff0677ac */ /* 0x000ea40008000800 */
[----:B--2---:R-:W-:Y:S02]  /*0230*/  MOV R82, UR6 ;  /* 0x0000000600527c02 */ /* 0x004fe40008000f00 */
.L_x_2:
[----:B------:R-:W-:Y:S01]  /*0240*/  IMAD.U32 R0, RZ, RZ, UR8 ;  /* 0x00000008ff007e24 */ /* 0x000fe2000f8e00ff */
[----:B------:R-:W-:Y:S04]  /*0250*/  BSSY.RECONVERGENT B0, `(.L_x_4) ;  /* 0x000000c000007945 */ /* 0x000fe80003800200 */
[C---:B------:R-:W-:Y:S02]  /*0260*/  ISETP.NE.OR P1, PT, R0.reuse, 0x1, !P5 ;  /* 0x000000010000780c */ /* 0x040fe40006f25670 */
[----:B------:R-:W-:-:S11]  /*0270*/  ISETP.NE.OR P0, PT, R0, 0x3, !P5 ;  /* 0x000000030000780c */ /* 0x000fd60006f05670 */
[----:B------:R-:W-:Y:S05]  /*0280*/  @P1 BRA `(.L_x_5) ;  /* 0x0000000000201947 */ /* 0x000fea0003800000 */
[----:B------:R-:W3:Y:S02]  /*0290*/  LDCU.64 UR6, c[0x0][0x348] ;  /* 0x00006900ff0677ac */ /* 0x000ee40008000a00 */
[----:B---3--:R-:W-:Y:S02]  /*02a0*/  UIADD3 UR10, UP1, UPT, UR6, 0x80, URZ ;  /* 0x00000080060a7890 */ /* 0x008fe4000ff3e0ff */
[----:B------:R-:W-:Y:S02]  /*02b0*/  UIADD3 UR6, UP0, UPT, UR6, 0x180, URZ ;  /* 0x0000018006067890 */ /* 0x000fe4000ff1e0ff */
[----:B------:R-:W-:Y:S02]  /*02c0*/  UIADD3.X UR11, UPT, UPT, URZ, UR7, URZ, UP1, !UPT ;  /* 0x00000007ff0b7290 */ /* 0x000fe40008ffe4ff */
[----:B------:R-:W-:-:S07]  /*02d0*/  UIADD3.X UR7, UPT, UPT, URZ, UR7, URZ, UP0, !UPT ;  /* 0x00000007ff077290 */ /* 0x000fce00087fe4ff */
[----:B------:R3:W-:Y:S02]  /*02e0*/  UTMACCTL.PF [UR10] ;  /* 0x000000000a0079b9 */ /* 0x0007e40008040000 */
[----:B------:R3:W-:Y:S02]  /*02f0*/  UTMACCTL.PF [UR6] ;  /* 0x00000000060079b9 */ /* 0x0007e40008040000 */
[----:B---3--:R-:W-:Y:S01]  /*0300*/  NOP ;  /* 0x0000000000007918 */ /* 0x008fe20000000000 */
.L_x_5:
[----:B------:R-:W-:Y:S05]  /*0310*/  BSYNC.RECONVERGENT B0 ;  /* 0x0000000000007941 */ /* 0x000fea0003800200 */
.L_x_4:
[----:B------:R-:W-:Y:S04]  /*0320*/  BSSY.RECONVERGENT B0, `(.L_x_6) ;  /* 0x000000a000007945 */ /* 0x000fe80003800200 */
        /* <DEDUP_REMOVED lines=9> */
.L_x_7:
[----:B------:R-:W-:Y:S05]  /*03c0*/  BSYNC.RECONVERGENT B0 ;  /* 0x0000000000007941 */ /* 0x000fea0003800200 */
.L_x_6:
[----:B------:R-:W3:Y:S01]  /*03d0*/  LDCU.64 UR6, c[0x0][0x888] ;  /* 0x00011100ff0677ac */ /* 0x000ee20008000a00 */
[----:B------:R-:W-:Y:S02]  /*03e0*/  UISETP.EQ.U32.AND UP1, UPT, UR4, URZ, UPT ;  /* 0x000000ff0400728c */ /* 0x000fe4000bf22070 */
[----:B------:R-:W-:Y:S02]  /*03f0*/  UPLOP3.LUT UP2, UPT, UPT, UPT, UPT, 0x80, 0x8 ;  /* 0x000000000008789c */ /* 0x000fe40003f4f070 */
[----:B---3--:R-:W-:-:S04]  /*0400*/  UISETP.NE.U32.AND UP0, UPT, UR6, URZ, UPT ;  /* 0x000000ff0600728c */ /* 0x008fc8000bf05070 */
[----:B------:R-:W-:-:S04]  /*0410*/  UISETP.NE.AND.EX UP0, UPT, UR7, URZ, UPT, UP0 ;  /* 0x000000ff0700728c */ /* 0x000fc8000bf05300 */
[----:B------:R-:W-:-:S04]  /*0420*/  UISETP.EQ.OR.EX UP3, UPT, UR5, URZ, !UP0, UP1 ;  /* 0x000000ff0500728c */ /* 0x000fc8000c762710 */
[----:B------:R-:W-:-:S05]  /*0430*/  UP2UR UR44, UPR, URZ, 0x8 ;  /* 0x00000008ff2c7883 */ /* 0x000fca0008000000 */
[----:B------:R-:W-:Y:S07]  /*0440*/  BRA.U !UP3, `(.L_x_8) ;  /* 0x000000010b207547 */ /* 0x000fee000b800000 */
[----:B------:R-:W-:Y:S01]  /*0450*/  UISETP.NE.U32.AND UP2, UPT, UR4, URZ, UPT ;  /* 0x000000ff0400728c */ /* 0x000fe2000bf45070 */
[----:B-----5:R-:W-:Y:S01]  /*0460*/  FSETP.NEU.AND P0, PT, R83, RZ, PT ;  /* 0x000000ff5300720b */ /* 0x020fe20003f0d000 */
[----:B------:R-:W-:Y:S02]  /*0470*/  USEL UR4, URZ, 0xffffffff, UP0 ;  /* 0xffffffffff047887 */ /* 0x000fe40008000000 */
[----:B------:R-:W-:-:S10]  /*0480*/  UISETP.NE.AND.EX UP2, UPT, UR5, URZ, UPT, UP2 ;  /* 0x000000ff0500728c */ /* 0x000fd4000bf45320 */
[----:B------:R-:W-:Y:S01]  /*0490*/  VOTEU.ANY UP1, P0 ;  /* 0x0000000000ff7886 */ /* 0x000fe20000020100 */
[----:B------:R-:W-:-:S04]  /*04a0*/  @!UP2 USEL UR4, URZ, 0xffffffff, UP1 ;  /* 0xffffffffff04a887 */ /* 0x000fc80008800000 */
[----:B------:R-:W-:-:S04]  /*04b0*/  ULOP3.LUT UR4, UR4, 0x1, URZ, 0xc0, !UPT ;  /* 0x0000000104047892 */ /* 0x000fc8000f8ec0ff */
[----:B------:R-:W-:-:S11]  /*04c0*/  UISETP.NE.U32.AND UP2, UPT, UR4, 0x1, UPT ;  /* 0x000000010400788c */ /* 0x000fd6000bf45070 */
.L_x_8:
[----:B-12---:R-:W1:Y:S01]  /*04d0*/  SHFL.IDX PT, R2, R147, RZ, 0x1f ;  /* 0x00001fff93027589 */ /* 0x006e6200000e0000 */
[----:B------:R-:W-:-:S04]  /*04e0*/  UISETP.NE.AND UP1, UPT, UR8, 0x2, UPT ;  /* 0x000000020800788c */ /* 0x000fc8000bf25270 */
[----:B------:R-:W-:Y:S01]  /*04f0*/  USEL UR7, URZ, 0x1, UP1 ;  /* 0x00000001ff077887 */ /* 0x000fe20008800000 */
[----:B-1----:R-:W-:-:S13]  /*0500*/  ISETP.NE.AND P0, PT, R2, RZ, PT ;  /* 0x000000ff0200720c */ /* 0x002fda0003f05270 */
[----:B------:R-:W-:Y:S05]  /*0510*/  @P0 BRA `(.L_x_9) ;  /* 0x0000000000c40947 */ /* 0x000fea0003800000 */
[----:B------:R-:W-:Y:S01]  /*0520*/  ELECT P0, URZ, PT ;  /* 0x0000000000ff782f */ /* 0x000fe20003800000 */
[----:B------:R-:W-:-:S12]  /*0530*/  BSSY.RECONVERGENT B0, `(.L_x_9) ;  /* 0x000002f000007945 */ /* 0x000fd80003800200 */
[----:B------:R-:W-:Y:S05]  /*0540*/  @!P0 BRA `(.L_x_10) ;  /* 0x0000000000b48947 */ /* 0x000fea0003800000 */
[----:B------:R-:W1:Y:S01]  /*0550*/  S2UR UR5, SR_CgaCtaId ;  /* 0x00000000000579c3 */ /* 0x000e620000008800 */
[----:B------:R-:W-:Y:S01]  /*0560*/  UMOV UR6, 0x400 ;  /* 0x0000040000067882 */ /* 0x000fe20000000000 */
[----:B------:R-:W-:Y:S02]  /*0570*/  UMOV UR4, 0x1 ;  /* 0x0000000100047882 */ /* 0x000fe40000000000 */
[----:B------:R-:W-:-:S04]  /*0580*/  UIADD3 UR10, UPT, UPT, -UR4, 0x100000, URZ ;  /* 0x00100000040a7890 */ /* 0x000fc8000fffe1ff */
[----:B------:R-:W-:Y:S02]  /*0590*/  USHF.L.U32 UR11, UR10, 0xb, URZ ;  /* 0x0000000b0a0b7899 */ /* 0x000fe400080006ff */
[----:B------:R-:W-:Y:S02]  /*05a0*/  USHF.L.U32 UR10, UR10, 0x1, URZ ;  /* 0x000000010a0a7899 */ /* 0x000fe400080006ff */
[----:B-1----:R-:W-:Y:S01]  /*05b0*/  ULEA UR5, UR5, UR6, 0x18 ;  /* 0x0000000605057291 */ /* 0x002fe2000f8ec0ff */
[----:B------:R-:W1:Y:S11]  /*05c0*/  FENCE.VIEW.ASYNC.S ;  /* 0x00000000000073c6 */ /* 0x000e760000000000 */
[----:B-1----:R1:W2:Y:S01]  /*05d0*/  SYNCS.EXCH.64 URZ, [UR5], UR10 ;  /* 0x0000000a05ff75b2 */ /* 0x0022a20008000100 */
[----:B------:R1:W3:Y:S01]  /*05e0*/  SYNCS.EXCH.64 URZ, [UR5+0x90], UR10 ;  /* 0x0000900a05ff75b2 */ /* 0x0002e20008000100 */
[----:B------:R1:W4:Y:S01]  /*05f0*/  SYNCS.EXCH.64 URZ, [UR5+0x8], UR10 ;  /* 0x0000080a05ff75b2 */ /* 0x0003220008000100 */
[----:B------:R1:W1:Y:S01]  /*0600*/  SYNCS.EXCH.64 URZ, [UR5+0x98], UR10 ;  /* 0x0000980a05ff75b2 */ /* 0x0002620008000100 */
        /* <DEDUP_REMOVED lines=32> */
[----:B--234-:R-:W-:Y:S01]  /*0810*/  NOP ;  /* 0x0000000000007918 */ /* 0x01cfe20000000000 */
.L_x_10:
[----:B-1----:R-:W-:Y:S05]  /*0820*/  BSYNC.RECONVERGENT B0 ;  /* 0x0000000000007941 */ /* 0x002fea0003800200 */
.L_x_9:
[----:B------:R-:W1:Y:S01]  /*0830*/  SHFL.IDX PT, R2, R147, RZ, 0x1f ;  /* 0x00001fff93027589 */ /* 0x000e6200000e0000 */
[----:B------:R-:W-:Y:S01]  /*0840*/  NOP ;  /* 0x0000000000007918 */ /* 0x000fe20000000000 */
[----:B-1----:R-:W-:-:S13]  /*0850*/  ISETP.NE.AND P0, PT, R2, 0x1, PT ;  /* 0x000000010200780c */ /* 0x002fda0003f05270 */
[----:B------:R-:W-:Y:S05]  /*0860*/  @P0 BRA `(.L_x_11) ;  /* 0x0000000000480947 */ /* 0x000fea0003800000 */
[----:B------:R-:W1:Y:S01]  /*0870*/  S2UR UR6, SR_CgaCtaId ;  /* 0x00000000000679c3 */ /* 0x000e620000008800 */
[----:B------:R-:W-:Y:S01]  /*0880*/  UMOV UR9, 0x400 ;  /* 0x0000040000097882 */ /* 0x000fe20000000000 */
[----:B------:R-:W-:Y:S01]  /*0890*/  UMOV UR5, 0x20 ;  /* 0x0000002000057882 */ /* 0x000fe20000000000 */
[----:B------:R-:W-:Y:S01]  /*08a0*/  UMOV UR4, 0x80 ;  /* 0x0000008000047882 */ /* 0x000fe20000000000 */
[----:B------:R-:W-:-:S04]  /*08b0*/  UIADD3 UR10, UPT, UPT, -UR5, 0x100000, URZ ;  /* 0x00100000050a7890 */ /* 0x000fc8000fffe1ff */
[----:B------:R-:W-:Y:S02]  /*08c0*/  USHF.L.U32 UR11, UR10, 0xb, URZ ;  /* 0x0000000b0a0b7899 */ /* 0x000fe400080006ff */
[----:B------:R-:W-:Y:S02]  /*08d0*/  USHF.L.U32 UR10, UR10, 0x1, URZ ;  /* 0x000000010a0a7899 */ /* 0x000fe400080006ff */
[----:B------:R-:W-:-:S04]  /*08e0*/  UIADD3 UR4, UPT, UPT, -UR4, 0x100000, URZ ;  /* 0x0010000004047890 */ /* 0x000fc8000fffe1ff */
[----:B------:R-:W-:Y:S02]  /*08f0*/  USHF.L.U32 UR5, UR4, 0xb, URZ ;  /* 0x0000000b04057899 */ /* 0x000fe400080006ff */
[----:B------:R-:W-:Y:S01]  /*0900*/  USHF.L.U32 UR4, UR4, 0x1, URZ ;  /* 0x0000000104047899 */ /* 0x000fe200080006ff */
[----:B------:R-:W-:Y:S01]  /*0910*/  ELECT P0, URZ, PT ;  /* 0x0000000000ff782f */ /* 0x000fe20003800000 */
[----:B-1----:R-:W-:Y:S01]  /*0920*/  ULEA UR6, UR6, UR9, 0x18 ;  /* 0x0000000906067291 */ /* 0x002fe2000f8ec0ff */
[----:B------:R-:W1:Y:S11]  /*0930*/  FENCE.VIEW.ASYNC.S ;  /* 0x00000000000073c6 */ /* 0x000e760000000000 */
[----:B-1----:R1:W2:Y:S01]  /*0940*/  SYNCS.EXCH.64 URZ, [UR6+0x120], UR10 ;  /* 0x0001200a06ff75b2 */ /* 0x0022a20008000100 */
[----:B------:R1:W3:Y:S01]  /*0950*/  SYNCS.EXCH.64 URZ, [UR6+0x130], UR4 ;  /* 0x0001300406ff75b2 */ /* 0x0002e20008000100 */
[----:B------:R1:W4:Y:S01]  /*0960*/  SYNCS.EXCH.64 URZ, [UR6+0x128], UR10 ;  /* 0x0001280a06ff75b2 */ /* 0x0003220008000100 */
[----:B------:R1:W1:Y:S01]  /*0970*/  SYNCS.EXCH.64 URZ, [UR6+0x138], UR4 ;  /* 0x0001380406ff75b2 */ /* 0x0002620008000100 */
[----:B------:R-:W-:Y:S01]  /*0980*/  NOP ;  /* 0x0000000000007918 */ /* 0x000fe20000000000 */
.L_x_11:
[----:B------:R-:W2:Y:S01]  /*0990*/  SHFL.IDX PT, R2, R147, RZ, 0x1f ;  /* 0x00001fff93027589 */ /* 0x000ea200000e0000 */
[----:B------:R-:W-:Y:S01]  /*09a0*/  NOP ;  /* 0x0000000000007918 */ /* 0x000fe20000000000 */
[----:B--2---:R-:W-:-:S13]  /*09b0*/  ISETP.NE.AND P0, PT, R2, 0x3, PT ;  /* 0x000000030200780c */ /* 0x004fda0003f05270 */
[----:B------:R-:W-:Y:S05]  /*09c0*/  @P0 BRA `(.L_x_12) ;  /* 0x0000000000300947 */ /* 0x000fea0003800000 */
[----:B-1----:R-:W1:Y:S01]  /*09d0*/  S2UR UR5, SR_CgaCtaId ;  /* 0x00000000000579c3 */ /* 0x002e620000008800 */
[----:B------:R-:W-:Y:S01]  /*09e0*/  UMOV UR6, 0x400 ;  /* 0x0000040000067882 */ /* 0x000fe20000000000 */
[----:B------:R-:W-:Y:S01]  /*09f0*/  UMOV UR4, 0x20 ;  /* 0x0000002000047882 */ /* 0x000fe20000000000 */
[----:B------:R-:W-:Y:S01]  /*0a00*/  ELECT P0, URZ, PT ;  /* 0x0000000000ff782f */ /* 0x000fe20003800000 */
[----:B------:R-:W-:-:S04]  /*0a10*/  UIADD3 UR10, UPT, UPT, -UR4, 0x100000, URZ ;  /* 0x00100000040a7890 */ /* 0x000fc8000fffe1ff */
[----:B------:R-:W-:Y:S02]  /*0a20*/  USHF.L.U32 UR11, UR10, 0xb, URZ ;  /* 0x0000000b0a0b7899 */ /* 0x000fe400080006ff */
[----:B------:R-:W-:Y:S02]  /*0a30*/  USHF.L.U32 UR10, UR10, 0x1, URZ ;  /* 0x000000010a0a7899 */ /* 0x000fe400080006ff */
[----:B-1----:R-:W-:Y:S01]  /*0a40*/  ULEA UR5, UR5, UR6, 0x18 ;  /* 0x0000000605057291 */ /* 0x002fe2000f8ec0ff */
[----:B------:R-:W1:Y:S11]  /*0a50*/  FENCE.VIEW.ASYNC.S ;  /* 0x00000000000073c6 */ /* 0x000e760000000000 */
[----:B-1----:R2:W1:Y:S01]  /*0a60*/  SYNCS.EXCH.64 URZ, [UR5+0x140], UR10 ;  /* 0x0001400a05ff75b2 */ /* 0x0024620008000100 */
[----:B------:R2:W1:Y:S02]  /*0a70*/  SYNCS.EXCH.64 URZ, [UR5+0x148], UR10 ;  /* 0x0001480a05ff75b2 */ /* 0x0004640008000100 */
[----:B--2---:R-:W-:Y:S01]  /*0a80*/  NOP ;  /* 0x0000000000007918 */ /* 0x004fe20000000000 */
.L_x_12:
[----:B------:R-:W2:Y:S01]  /*0a90*/  SHFL.IDX PT, R2, R147, RZ, 0x1f ;  /* 0x00001fff93027589 */ /* 0x000ea200000e0000 */
[----:B------:R-:W-:Y:S01]  /*0aa0*/  NOP ;  /* 0x0000000000007918 */ /* 0x000fe20000000000 */
[----:B--2---:R-:W-:-:S13]  /*0ab0*/  ISETP.NE.AND P0, PT, R2, 0x4, PT ;  /* 0x000000040200780c */ /* 0x004fda0003f05270 */
[----:B------:R-:W-:Y:S05]  /*0ac0*/  @P0 BRA `(.L_x_13) ;  /* 0x00000000004c0947 */ /* 0x000fea0003800000 */
[----:B-1----:R-:W1:Y:S01]  /*0ad0*/  S2UR UR5, SR_CgaCtaId ;  /* 0x00000000000579c3 */ /* 0x002e620000008800 */
[----:B------:R-:W-:Y:S01]  /*0ae0*/  UMOV UR9, 0x100 ;  /* 0x0000010000097882 */ /* 0x000fe20000000000 */
[----:B------:R-:W-:Y:S01]  /*0af0*/  UMOV UR6, 0x400 ;  /* 0x0000040000067882 */ /* 0x000fe20000000000 */
[----:B------:R-:W-:Y:S01]  /*0b00*/  USEL UR9, UR9, 0xe0, UP2 ;  /* 0x000000e009097887 */ /* 0x000fe20009000000 */
[----:B------:R-:W-:Y:S01]  /*0b10*/  UMOV UR4, 0x1 ;  /* 0x0000000100047882 */ /* 0x000fe20000000000 */
[----:B------:R-:W-:Y:S01]  /*0b20*/  ELECT P0, URZ, PT ;  /* 0x0000000000ff782f */ /* 0x000fe20003800000 */
[----:B------:R-:W-:-:S04]  /*0b30*/  UIADD3 UR10, UPT, UPT, -UR4, 0x100000, URZ ;  /* 0x00100000040a7890 */ /* 0x000fc8000fffe1ff */
[----:B------:R-:W-:Y:S02]  /*0b40*/  USHF.L.U32 UR11, UR10, 0xb, URZ ;  /* 0x0000000b0a0b7899 */ /* 0x000fe400080006ff */
[----:B------:R-:W-:Y:S02]  /*0b50*/  USHF.L.U32 UR10, UR10, 0x1, URZ ;  /* 0x000000010a0a7899 */ /* 0x000fe400080006ff */
[----:B------:R-:W-:-:S04]  /*0b60*/  UIADD3 UR12, UPT, UPT, -UR9, 0x100000, URZ ;  /* 0x00100000090c7890 */ /* 0x000fc8000fffe1ff */
[----:B------:R-:W-:Y:S02]  /*0b70*/  USHF.L.U32 UR13, UR12, 0xb, URZ ;  /* 0x0000000b0c0d7899 */ /* 0x000fe400080006ff */
[----:B------:R-:W-:Y:S02]  /*0b80*/  USHF.L.U32 UR12, UR12, 0x1, URZ ;  /* 0x000000010c0c7899 */ /* 0x000fe400080006ff */
[----:B-1----:R-:W-:Y:S01]  /*0b90*/  ULEA UR5, UR5, UR6, 0x18 ;  /* 0x0000000605057291 */ /* 0x002fe2000f8ec0ff */
[----:B------:R-:W1:Y:S11]  /*0ba0*/  FENCE.VIEW.ASYNC.S ;  /* 0x00000000000073c6 */ /* 0x000e760000000000 */
[----:B-1----:R2:W1:Y:S01]  /*0bb0*/  SYNCS.EXCH.64 URZ, [UR5+0x150], UR10 ;  /* 0x0001500a05ff75b2 */ /* 0x0024620008000100 */
[----:B------:R2:W1:Y:S01]  /*0bc0*/  SYNCS.EXCH.64 URZ, [UR5+0x160], UR12 ;  /* 0x0001600c05ff75b2 */ /* 0x0004620008000100 */
[----:B------:R2:W1:Y:S01]  /*0bd0*/  SYNCS.EXCH.64 URZ, [UR5+0x158], UR10 ;  /* 0x0001580a05ff75b2 */ /* 0x0004620008000100 */
[----:B------:R2:W1:Y:S02]  /*0be0*/  SYNCS.EXCH.64 URZ, [UR5+0x168], UR12 ;  /* 0x0001680c05ff75b2 */ /* 0x0004640008000100 */
[----:B--2---:R-:W-:Y:S01]  /*0bf0*/  NOP ;  /* 0x0000000000007918 */ /* 0x004fe20000000000 */
.L_x_13:
[----:B------:R-:W2:Y:S01]  /*0c00*/  SHFL.IDX PT, R2, R147, RZ, 0x1f ;  /* 0x00001fff93027589 */ /* 0x000ea200000e0000 */
[----:B------:R-:W-:Y:S01]  /*0c10*/  NOP ;  /* 0x0000000000007918 */ /* 0x000fe20000000000 */
[----:B--2---:R-:W-:-:S13]  /*0c20*/  ISETP.NE.AND P0, PT, R2, 0x5, PT ;  /* 0x000000050200780c */ /* 0x004fda0003f05270 */
[----:B------:R-:W-:Y:S05]  /*0c30*/  @P0 BRA `(.L_x_14) ;  /* 0x0000000000580947 */ /* 0x000fea0003800000 */
[----:B-1----:R-:W1:Y:S01]  /*0c40*/  S2UR UR6, SR_CgaCtaId ;  /* 0x00000000000679c3 */ /* 0x002e620000008800 */
        /* <DEDUP_REMOVED lines=12> */
[----:B-1----:R2:W1:Y:S01]  /*0d10*/  SYNCS.EXCH.64 URZ, [UR6+0x170], UR10 ;  /* 0x0001700a06ff75b2 */ /* 0x0024620008000100 */
[----:B------:R2:W1:Y:S01]  /*0d20*/  SYNCS.EXCH.64 URZ, [UR6+0x190], UR4 ;  /* 0x0001900406ff75b2 */ /* 0x0004620008000100 */
[----:B------:R2:W1:Y:S01]  /*0d30*/  SYNCS.EXCH.64 URZ, [UR6+0x178], UR10 ;  /* 0x0001780a06ff75b2 */ /* 0x0004620008000100 */
[----:B------:R2:W1:Y:S01]  /*0d40*/  SYNCS.EXCH.64 URZ, [UR6+0x198], UR4 ;  /* 0x0001980406ff75b2 */ /* 0x0004620008000100 */
[----:B------:R2:W1:Y:S01]  /*0d50*/  SYNCS.EXCH.64 URZ, [UR6+0x180], UR10 ;  /* 0x0001800a06ff75b2 */ /* 0x0004620008000100 */
[----:B------:R2:W1:Y:S01]  /*0d60*/  SYNCS.EXCH.64 URZ, [UR6+0x1a0], UR4 ;  /* 0x0001a00406ff75b2 */ /* 0x0004620008000100 */
[----:B------:R2:W1:Y:S01]  /*0d70*/  SYNCS.EXCH.64 URZ, [UR6+0x188], UR10 ;  /* 0x0001880a06ff75b2 */ /* 0x0004620008000100 */
[----:B------:R2:W1:Y:S02]  /*0d80*/  SYNCS.EXCH.64 URZ, [UR6+0x1a8], UR4 ;  /* 0x0001a80406ff75b2 */ /* 0x0004640008000100 */
[----:B--2---:R-:W-:Y:S01]  /*0d90*/  NOP ;  /* 0x0000000000007918 */ /* 0x004fe20000000000 */
.L_x_14:
        /* <DEDUP_REMOVED lines=18> */
.L_x_15:
[----:B-1----:R-:W1:Y:S01]  /*0ec0*/  S2UR UR5, SR_CTAID.X ;  /* 0x00000000000579c3 */ /* 0x002e620000002500 */
[----:B------:R-:W-:-:S05]  /*0ed0*/  CS2R.32 R141, SR_CgaSize ;  /* 0x00000000008d7805 */ /* 0x000fca0000008a00 */
[----:B------:R-:W-:-:S05]  /*0ee0*/  IMAD R141, R141, -0xa0, RZ ;  /* 0xffffff608d8d7824 */ /* 0x000fca00078e02ff */
[----:B------:R-:W-:-:S14]  /*0ef0*/  R2UR UR9, R141 ;  /* 0x000000008d0972ca */ /* 0x000fdc00000e0000 */
[----:B------:R-:W2:Y:S01]  /*0f00*/  LDCU UR9, c[0x0][UR9+0x2b0] ;  /* 0x00005600090977ac */ /* 0x000ea20008000800 */
[----:B------:R-:W-:Y:S01]  /*0f10*/  NOP ;  /* 0x0000000000007918 */ /* 0x000fe20000000000 */
[----:B------:R-:W-:-:S05]  /*0f20*/  CS2R.32 R141, SR_CgaSize ;  /* 0x00000000008d7805 */ /* 0x000fca0000008a00 */
[----:B------:R-:W-:-:S05]  /*0f30*/  IMAD R141, R141, -0xa0, RZ ;  /* 0xffffff608d8d7824 */ /* 0x000fca00078e02ff */
[----:B------:R-:W-:-:S14]  /*0f40*/  R2UR UR6, R141 ;  /* 0x000000008d0672ca */ /* 0x000fdc00000e0000 */
[----:B------:R-:W3:Y:S01]  /*0f50*/  LDCU UR6, c[0x0][UR6+0x2b4] ;  /* 0x00005680060677ac */ /* 0x000ee20008000800 */
[----:B------:R-:W4:Y:S08]  /*0f60*/  S2UR UR4, SR_CTAID.Y ;  /* 0x00000000000479c3 */ /* 0x000f300000002600 */
[----:B------:R-:W3:Y:S01]  /*0f70*/  LDC R10, c[0x0][0xb24] ;  /* 0x0002c900ff0a7b82 */ /* 0x000ee20000000800 */
[----:B-1----:R-:W-:-:S02]  /*0f80*/  I2FP.F32.U32 R139, UR5 ;  /* 0x00000005008b7c45 */ /* 0x002fc40008201000 */
[----:B------:R-:W-:-:S05]  /*0f90*/  CS2R.32 R3, SR_CgaSize ;  /* 0x0000000000037805 */ /* 0x000fca0000008a00 */
[----:B------:R-:W-:-:S06]  /*0fa0*/  IMAD R3, R3, -0xa0, RZ ;  /* 0xffffff6003037824 */ /* 0x000fcc00078e02ff */
[----:B------:R-:W1:Y:S01]  /*0fb0*/  LDC R3, c[0x0][R3+0x2a0] ;  /* 0x0000a80003037b82 */ /* 0x000e620000000800 */
[----:B------:R-:W-:Y:S01]  /*0fc0*/  MOV R141, UR5 ;  /* 0x00000005008d7c02 */ /* 0x000fe20008000f00 */
[----:B--2---:R-:W-:Y:S01]  /*0fd0*/  FMUL R139, R139, UR9 ;  /* 0x000000098b8b7c20 */ /* 0x004fe20008400000 */
[----:B----4-:R-:W-:Y:S02]  /*0fe0*/  I2FP.F32.U32 R138, UR4 ;  /* 0x00000004008a7c45 */ /* 0x010fe40008201000 */
[----:B------:R-:W-:-:S05]  /*0ff0*/  CS2R.32 R2, SR_CgaSize ;  /* 0x0000000000027805 */ /* 0x000fca0000008a00 */
[----:B------:R-:W-:-:S06]  /*1000*/  IMAD R2, R2, -0xa0, RZ ;  /* 0xffffff6002027824 */ /* 0x000fcc00078e02ff */
[----:B------:R-:W2:Y:S01]  /*1010*/  LDC R2, c[0x0][R2+0x2a4] ;  /* 0x0000a90002027b82 */ /* 0x000ea20000000800 */
[----:B------:R-:W-:Y:S01]  /*1020*/  MOV R140, UR4 ;  /* 0x00000004008c7c02 */ /* 0x000fe20008000f00 */
[----:B------:R-:W4:Y:S01]  /*1030*/  F2I.U32.TRUNC.NTZ R139, R139 ;  /* 0x0000008b008b7305 */ /* 0x000f22000020f000 */
[----:B---3--:R-:W-:-:S05]  /*1040*/  FMUL R138, R138, UR6 ;  /* 0x000000068a8a7c20 */ /* 0x008fca0008400000 */
[----:B------:R-:W-:Y:S01]  /*1050*/  BAR.SYNC.DEFER_BLOCKING 0x0 ;  /* 0x0000000000007b1d */ /* 0x000fe20000010000 */
[----:B------:R-:W-:-:S05]  /*1060*/  ISETP.GE.AND P0, PT, R10, 0x1, PT ;  /* 0x000000010a00780c */ /* 0x000fca0003f06270 */
[----:B------:R-:W3:Y:S02]  /*1070*/  F2I.U32.TRUNC.NTZ R138, R138 ;  /* 0x0000008a008a7305 */ /* 0x000ee4000020f000 */
[----:B------:R-:W2:Y:S01]  /*1080*/  S2UR UR36, SR_CTAID.Z ;  /* 0x00000000002479c3 */ /* 0x000ea20000002700 */
[----:B----4-:R-:W-:-:S05]  /*1090*/  IADD3 R139, PT, PT, -R139, RZ, RZ ;  /* 0x000000ff8b8b7210 */ /* 0x010fca0007ffe1ff */
[----:B-1----:R-:W-:Y:S01]  /*10a0*/  IMAD R139, R3, R139, UR5 ;  /* 0x00000005038b7e24 */ /* 0x002fe2000f8e028b */
[----:B---3--:R-:W-:-:S05]  /*10b0*/  IADD3 R138, PT, PT, -R138, RZ, RZ ;  /* 0x000000ff8a8a7210 */ /* 0x008fca0007ffe1ff */
[----:B--2---:R-:W-:Y:S01]  /*10c0*/  IMAD R138, R2, R138, UR4 ;  /* 0x00000004028a7e24 */ /* 0x004fe2000f8e028a */
[----:B------:R-:W-:Y:S06]  /*10d0*/  @!P0 BRA `(.L_x_16) ;  /* 0x0000000000b88947 */ /* 0x000fec0003800000 */
[----:B------:R-:W1:Y:S01]  /*10e0*/  LDC.64 R4, c[0x0][0xb18] ;  /* 0x0002c600ff047b82 */ /* 0x000e620000000a00 */
[----:B------:R-:W-:-:S07]  /*10f0*/  ISETP.NE.AND P0, PT, R10, 0x1, PT ;  /* 0x000000010a00780c */ /* 0x000fce0003f05270 */
[----:B------:R-:W2:Y:S08]  /*1100*/  LDC R9, c[0x0][0xb0c] ;  /* 0x0002c300ff097b82 */ /* 0x000eb00000000800 */
[----:B------:R-:W3:Y:S08]  /*1110*/  LDC R12, c[0x0][0x370] ;  /* 0x0000dc00ff0c7b82 */ /* 0x000ef00000000800 */
[----:B------:R-:W4:Y:S01]  /*1120*/  LDC R11, c[0x0][0x374] ;  /* 0x0000dd00ff0b7b82 */ /* 0x000f220000000800 */
[----:B-1----:R-:W-:-:S07]  /*1130*/  ISETP.NE.AND P1, PT, R4, 0x1, PT ;  /* 0x000000010400780c */ /* 0x002fce0003f25270 */
[----:B------:R-:W3:Y:S01]  /*1140*/  LDC.64 R6, c[0x0][0xb10] ;  /* 0x0002c400ff067b82 */ /* 0x000ee20000000a00 */
[----:B--2---:R-:W-:-:S07]  /*1150*/  ISETP.NE.AND P2, PT, R9, 0x1, PT ;  /* 0x000000010900780c */ /* 0x004fce0003f45270 */
[----:B------:R-:W1:Y:S08]  /*1160*/  LDC R8, c[0x0][0xb20] ;  /* 0x0002c800ff087b82 */ /* 0x000e700000000800 */
[----:B------:R-:W2:Y:S01]  /*1170*/  LDC.64 R2, c[0x0][0xb28] ;  /* 0x0002ca00ff027b82 */ /* 0x000ea20000000a00 */
[----:B----4-:R-:W-:-:S04]  /*1180*/  IMAD.HI.U32 R13, R11, R5, RZ ;  /* 0x000000050b0d7227 */ /* 0x010fc800078e00ff */
[----:B------:R-:W-:-:S04]  /*1190*/  IMAD.HI.U32 R5, R140, R5, RZ ;  /* 0x000000058c057227 */ /* 0x000fc800078e00ff */
[----:B---3--:R-:W-:-:S05]  /*11a0*/  IMAD.HI.U32 R14, R12, R6, RZ ;  /* 0x000000060c0e7227 */ /* 0x008fca00078e00ff */
[-C--:B------:R-:W-:Y:S01]  /*11b0*/  @P2 SHF.R.U32.HI R12, RZ, R7.reuse, R14 ;  /* 0x00000007ff0c2219 */ /* 0x080fe2000001160e */
[----:B------:R-:W-:Y:S01]  /*11c0*/  IMAD.HI.U32 R14, R141, R6, RZ ;  /* 0x000000068d0e7227 */ /* 0x000fe200078e00ff */
[-C--:B-1----:R-:W-:Y:S02]  /*11d0*/  @P1 SHF.R.U32.HI R11, RZ, R8.reuse, R13 ;  /* 0x00000008ff0b1219 */ /* 0x082fe4000001160d */
[----:B------:R-:W-:Y:S02]  /*11e0*/  SHF.R.U32.HI R5, RZ, R8, R5 ;  /* 0x00000008ff057219 */ /* 0x000fe40000011605 */
[----:B------:R-:W-:Y:S02]  /*11f0*/  SHF.R.U32.HI R14, RZ, R7, R14 ;  /* 0x00000007ff0e7219 */ /* 0x000fe4000001160e */
[----:B------:R-:W-:Y:S01]  /*1200*/  SEL R5, R140, R5, !P1 ;  /* 0x000000058c057207 */ /* 0x000fe20004800000 */
[----:B--2---:R-:W-:Y:S01]  /*1210*/  IMAD.HI.U32 R13, R11, R2, RZ ;  /* 0x000000020b0d7227 */ /* 0x004fe200078e00ff */
[----:B------:R-:W-:-:S03]  /*1220*/  SEL R14, R141, R14, !P2 ;  /* 0x0000000e8d0e7207 */ /* 0x000fc60005000000 */
[----:B------:R-:W-:Y:S01]  /*1230*/  IMAD.HI.U32 R6, R12, R2, RZ ;  /* 0x000000020c067227 */ /* 0x000fe200078e00ff */
[----:B------:R-:W-:-:S04]  /*1240*/  @P0 SHF.R.U32.HI R11, RZ, R3, R13 ;  /* 0x00000003ff0b0219 */ /* 0x000fc8000001160d */
[----:B------:R-:W-:Y:S01]  /*1250*/  @P0 SHF.R.U32.HI R12, RZ, R3, R6 ;  /* 0x00000003ff0c0219 */ /* 0x000fe20000011606 */
[----:B------:R-:W-:-:S04]  /*1260*/  IMAD R11, R11, R10, RZ ;  /* 0x0000000a0b0b7224 */ /* 0x000fc800078e02ff */
[----:B------:R-:W-:Y:S01]  /*1270*/  IMAD R6, R12, R10, RZ ;  /* 0x0000000a0c067224 */ /* 0x000fe200078e02ff */
[----:B------:R-:W-:-:S04]  /*1280*/  ISETP.GE.AND P1, PT, R5, R11, PT ;  /* 0x0000000b0500720c */ /* 0x000fc80003f26270 */
[----:B------:R-:W-:Y:S01]  /*1290*/  ISETP.GE.OR P1, PT, R14, R6, P1 ;  /* 0x000000060e00720c */ /* 0x000fe20000f26670 */
[----:B------:R-:W-:-:S05]  /*12a0*/  IMAD.HI.U32 R6, R5, R2, RZ ;  /* 0x0000000205067227 */ /* 0x000fca00078e00ff */
[----:B------:R-:W-:-:S04]  /*12b0*/  SHF.R.U32.HI R6, RZ, R3, R6 ;  /* 0x00000003ff067219 */ /* 0x000fc80000011606 */
[----:B------:R-:W-:-:S03]  /*12c0*/  SEL R6, R5, R6, !P0 ;  /* 0x0000000605067207 */ /* 0x000fc60004000000 */
[----:B------:R-:W-:Y:S01]  /*12d0*/  @!P1 IMAD.HI.U32 R7, R14, R2, RZ ;  /* 0x000000020e079227 */ /* 0x000fe200078e00ff */
[----:B------:R-:W-:-:S04]  /*12e0*/  IADD3 R2, PT, PT, -R6, RZ, RZ ;  /* 0x000000ff06027210 */ /* 0x000fc80007ffe1ff */
[----:B------:R-:W-:Y:S01]  /*12f0*/  @!P1 SHF.R.U32.HI R3, RZ, R3, R7 ;  /* 0x00000003ff039219 */ /* 0x000fe20000011607 */
[----:B------:R-:W-:Y:S01]  /*1300*/  IMAD R2, R10, R2, R5 ;  /* 0x000000020a027224 */ /* 0x000fe200078e0205 */
[----:B------:R-:W-:Y:S02]  /*1310*/  IADD3 R7, PT, PT, -R5, RZ, RZ ;  /* 0x000000ff05077210 */ /* 0x000fe40007ffe1ff */
[----:B------:R-:W-:-:S03]  /*1320*/  @!P1 SEL R3, R14, R3, !P0 ;  /* 0x000000030e039207 */ /* 0x000fc60004000000 */
[----:B------:R-:W-:Y:S02]  /*1330*/  IMAD R7, R4, R7, R140 ;  /* 0x0000000704077224 */ /* 0x000fe400078e028c */
[--C-:B------:R-:W-:Y:S02]  /*1340*/  @!P1 IMAD.IADD R6, R6, 0x1, -R3.reuse ;  /* 0x0000000106069824 */ /* 0x100fe400078e0a03 */
[----:B------:R-:W-:Y:S01]  /*1350*/  @!P1 IMAD R3, R2, R12, R3 ;  /* 0x0000000c02039224 */ /* 0x000fe200078e0203 */
[----:B------:R-:W-:Y:S01]  /*1360*/  IADD3 R2, PT, PT, -R14, RZ, RZ ;  /* 0x000000ff0e027210 */ /* 0x000fe20007ffe1ff */
[----:B------:R-:W-:Y:S02]  /*1370*/  @!P1 IMAD R5, R6, R10, R14 ;  /* 0x0000000a06059224 */ /* 0x000fe400078e020e */
[----:B------:R-:W-:Y:S02]  /*1380*/  @!P1 IMAD.MOV.U32 R14, RZ, RZ, R3 ;  /* 0x000000ffff0e9224 */ /* 0x000fe400078e0003 */
[----:B------:R-:W-:-:S02]  /*1390*/  IMAD R2, R9, R2, R141 ;  /* 0x0000000209027224 */ /* 0x000fc400078e028d */
[----:B------:R-:W-:Y:S02]  /*13a0*/  IMAD R140, R5, R4, R7 ;  /* 0x00000004058c7224 */ /* 0x000fe400078e0207 */
[----:B------:R-:W-:Y:S02]  /*13b0*/  IMAD R141, R14, R9, R2 ;  /* 0x000000090e8d7224 */ /* 0x000fe400078e0202 */
.L_x_16:
[----:B------:R-:W1:Y:S01]  /*13c0*/  LDCU UR4, c[0x0][0xb30] ;  /* 0x00016600ff0477ac */ /* 0x000e620008000800 */
[----:B------:R-:W2:Y:S08]  /*13d0*/  S2UR UR37, SR_CgaCtaId ;  /* 0x00000000002579c3 */ /* 0x000eb00000008800 */
[----:B------:R-:W3:Y:S01]  /*13e0*/  LDC R76, c[0x0][0xb24] ;  /* 0x0002c900ff4c7b82 */ /* 0x000ee20000000800 */
[----:B-1----:R-:W-:-:S09]  /*13f0*/  UISETP.NE.AND UP1, UPT, UR4, 0x1, UPT ;  /* 0x000000010400788c */ /* 0x002fd2000bf25270 */
[----:B--2---:R-:W-:Y:S05]  /*1400*/  BRA.U UP1, `(.L_x_17) ;  /* 0x0000000101407547 */ /* 0x004fea000b800000 */
[----:B------:R-:W1:Y:S08]  /*1410*/  LDC.64 R4, c[0x0][0xb10] ;  /* 0x0002c400ff047b82 */ /* 0x000e700000000a00 */
[----:B------:R-:W2:Y:S08]  /*1420*/  LDC.64 R2, c[0x0][0xb18] ;  /* 0x0002c600ff027b82 */ /* 0x000eb00000000a00 */
[----:B------:R-:W4:Y:S08]  /*1430*/  LDC R6, c[0x0][0xb20] ;  /* 0x0002c800ff067b82 */ /* 0x000f300000000800 */
[----:B------:R-:W3:Y:S01]  /*1440*/  LDC R7, c[0x0][0xb0c] ;  /* 0x0002c300ff077b82 */ /* 0x000ee20000000800 */
[----:B-1----:R-:W-:-:S05]  /*1450*/  IMAD.HI.U32 R4, R141, R4, RZ ;  /* 0x000000048d047227 */ /* 0x002fca00078e00ff */
[----:B------:R-:W-:Y:S01]  /*1460*/  SHF.R.U32.HI R4, RZ, R5, R4 ;  /* 0x00000005ff047219 */ /* 0x000fe20000011604 */
[----:B--2---:R-:W-:Y:S01]  /*1470*/  IMAD.HI.U32 R3, R140, R3, RZ ;  /* 0x000000038c037227 */ /* 0x004fe200078e00ff */
[----:B------:R-:W-:-:S04]  /*1480*/  ISETP.NE.AND P0, PT, R2, 0x1, PT ;  /* 0x000000010200780c */ /* 0x000fc80003f05270 */
[----:B----4-:R-:W-:-:S04]  /*1490*/  SHF.R.U32.HI R3, RZ, R6, R3 ;  /* 0x00000006ff037219 */ /* 0x010fc80000011603 */
[----:B------:R-:W-:Y:S02]  /*14a0*/  SEL R3, R140, R3, !P0 ;  /* 0x000000038c037207 */ /* 0x000fe40004000000 */
[----:B---3--:R-:W-:-:S04]  /*14b0*/  ISETP.NE.AND P1, PT, R7, 0x1, PT ;  /* 0x000000010700780c */ /* 0x008fc80003f25270 */
[----:B------:R-:W-:-:S05]  /*14c0*/  SEL R4, R141, R4, !P1 ;  /* 0x000000048d047207 */ /* 0x000fca0004800000 */
[----:B------:R-:W-:Y:S02]  /*14d0*/  IMAD.IADD R5, R3, 0x1, -R4 ;  /* 0x0000000103057824 */ /* 0x000fe400078e0a04 */
[----:B------:R-:W-:Y:S02]  /*14e0*/  IMAD.IADD R3, R4, 0x1, -R3 ;  /* 0x0000000104037824 */ /* 0x000fe400078e0a03 */
[----:B------:R-:W-:Y:S02]  /*14f0*/  IMAD R141, R5, R7, R141 ;  /* 0x00000007058d7224 */ /* 0x000fe400078e028d */
[----:B------:R-:W-:-:S07]  /*1500*/  IMAD R140, R3, R2, R140 ;  /* 0x00000002038c7224 */ /* 0x000fce00078e028c */
.L_x_17:
[----:B------:R-:W-:Y:S01]  /*1510*/  BAR.SYNC.DEFER_BLOCKING 0x0 ;  /* 0x0000000000007b1d */ /* 0x000fe20000010000 */
[----:B------:R-:W-:Y:S01]  /*1520*/  UISETP.NE.AND UP1, UPT, UR8, 0x2, UPT ;  /* 0x000000020800788c */ /* 0x000fe2000bf25270 */
[----:B------:R-:W-:Y:S02]  /*1530*/  ISETP.NE.OR P5, PT, R0, 0x2, !P5 ;  /* 0x000000020000780c */ /* 0x000fe40006fa5670 */
[----:B------:R-:W-:-:S06]  /*1540*/  LOP3.LUT R2, R153, 0x1f, RZ, 0xc0, !PT ;  /* 0x0000001f99027812 */ /* 0x000fcc00078ec0ff */
[----:B------:R-:W-:Y:S05]  /*1550*/  BRA.U UP1, `(.L_x_18) ;  /* 0x0000001901547547 */ /* 0x000fea000b800000 */
[----:B------:R-:W1:Y:S01]  /*1560*/  LDCU UR15, c[0x0][0x38c] ;  /* 0x00007180ff0f77ac */ /* 0x000e620008000800 */
[----:B------:R-:W2:Y:S01]  /*1570*/  LDC R8, c[0x0][0x370] ;  /* 0x0000dc00ff087b82 */ /* 0x000ea20000000800 */
[----:B------:R-:W-:Y:S01]  /*1580*/  PLOP3.LUT P1, PT, PT, PT, UP2, 0x80, 0x8 ;  /* 0x000000000008781c */ /* 0x000fe20003f2f028 */
[----:B------:R-:W-:Y:S01]  /*1590*/  IMAD.MOV.U32 R15, RZ, RZ, 0x1 ;  /* 0x00000001ff0f7424 */ /* 0x000fe200078e00ff */
[----:B------:R-:W-:Y:S01]  /*15a0*/  ISETP.EQ.OR P4, PT, R2, RZ, P5 ;  /* 0x000000ff0200720c */ /* 0x000fe20002f82670 */
[----:B------:R-:W-:Y:S01]  /*15b0*/  IMAD.MOV.U32 R14, RZ, RZ, RZ ;  /* 0x000000ffff0e7224 */ /* 0x000fe200078e00ff */
[----:B------:R-:W-:Y:S02]  /*15c0*/  PLOP3.LUT P1, PT, P1, PT, PT, 0x8, 0x80 ;  /* 0x000000000080781c */ /* 0x000fe40000f2e170 */
[----:B------:R-:W-:Y:S01]  /*15d0*/  CS2R R12, SRZ ;  /* 0x00000000000c7805 */ /* 0x000fe2000001ff00 */
[----:B------:R-:W-:Y:S01]  /*15e0*/  IMAD.MOV.U32 R11, RZ, RZ, 0x1 ;  /* 0x00000001ff0b7424 */ /* 0x000fe200078e00ff */
[----:B------:R-:W4:Y:S01]  /*15f0*/  LDC R0, c[0x0][0x374] ;  /* 0x0000dd00ff007b82 */ /* 0x000f220000000800 */
[----:B------:R-:W2:Y:S01]  /*1600*/  LDCU.64 UR24, c[0x0][0x348] ;  /* 0x00006900ff1877ac */ /* 0x000ea20008000a00 */
[----:B------:R-:W-:Y:S01]  /*1610*/  UMOV UR13, URZ ;  /* 0x000000ff000d7c82 */ /* 0x000fe20008000000 */
[----:B-1----:R-:W-:-:S04]  /*1620*/  UIADD3 UR5, UPT, UPT, UR15, 0x1f, URZ ;  /* 0x0000001f0f057890 */ /* 0x002fc8000fffe0ff */
[----:B------:R-:W-:-:S04]  /*1630*/  USHF.R.S32.HI UR4, URZ, 0x1f, UR5 ;  /* 0x0000001fff047899 */ /* 0x000fc80008011405 */
[----:B------:R-:W-:-:S04]  /*1640*/  ULEA.HI UR4, UR4, UR5, URZ, 0x5 ;  /* 0x0000000504047291 */ /* 0x000fc8000f8f28ff */
[----:B------:R-:W-:Y:S02]  /*1650*/  USHF.R.S32.HI UR22, URZ, 0x5, UR4 ;  /* 0x00000005ff167899 */ /* 0x000fe40008011404 */
[----:B------:R-:W-:Y:S02]  /*1660*/  UIADD3 UR4, UPT, UPT, UR15, -0x1, URZ ;  /* 0xffffffff0f047890 */ /* 0x000fe4000fffe0ff */
[----:B------:R-:W-:Y:S02]  /*1670*/  UISETP.LT.U32.AND UP0, UPT, UR22, 0x12, UPT ;  /* 0x000000121600788c */ /* 0x000fe4000bf01070 */
[----:B------:R-:W-:Y:S02]  /*1680*/  UISETP.GE.U32.AND UP1, UPT, UR4, -0x3f, UPT ;  /* 0xffffffc10400788c */ /* 0x000fe4000bf26070 */
[----:B------:R-:W-:Y:S02]  /*1690*/  USEL UR21, UR22, 0x12, UP0 ;  /* 0x0000001216157887 */ /* 0x000fe40008000000 */
[----:B------:R-:W-:-:S02]  /*16a0*/  UIADD3 UR15, UPT, UPT, UR15, 0x3e, URZ ;  /* 0x0000003e0f0f7890 */ /* 0x000fc4000fffe0ff */
[----:B------:R-:W-:Y:S02]  /*16b0*/  UIADD3 UR7, UPT, UPT, UR21, -0x1, URZ ;  /* 0xffffffff15077890 */ /* 0x000fe4000fffe0ff */
[----:B------:R-:W-:-:S03]  /*16c0*/  UIADD3 UR14, UPT, UPT, UR22, -UR21, URZ ;  /* 0x80000015160e7290 */ /* 0x000fc6000fffe0ff */
[----:B------:R-:W-:-:S04]  /*16d0*/  @UP1 UIADD3 UR7, UPT, UPT, UR21, URZ, URZ ;  /* 0x000000ff15071290 */ /* 0x000fc8000fffe0ff */
[----:B--2---:R-:W-:-:S12]  /*16e0*/  UIADD3 UR7, UPT, UPT, UR7, 0x1, URZ ;  /* 0x0000000107077890 */ /* 0x004fd8000fffe0ff */
.L_x_36:
[----:B------:R-:W-:Y:S01]  /*16f0*/  UISETP.NE.AND UP0, UPT, UR37, URZ, UPT ;  /* 0x000000ff2500728c */ /* 0x000fe2000bf05270 */
[----:B------:R-:W1:Y:S08]  /*1700*/  S2UR UR37, SR_CgaCtaId ;  /* 0x00000000002579c3 */ /* 0x000e700000008800 */
[----:B------:R-:W-:Y:S05]  /*1710*/  BRA.U UP0, `(.L_x_19) ;  /* 0x0000000100347547 */ /* 0x000fea000b800000 */
[----:B------:R-:W2:Y:S01]  /*1720*/  S2R R2, SR_CgaCtaId ;  /* 0x0000000000027919 */ /* 0x000ea20000008800 */
[----:B------:R-:W-:-:S04]  /*1730*/  MOV R3, 0x400 ;  /* 0x0000040000037802 */ /* 0x000fc80000000f00 */
[----:B--2---:R-:W-:Y:S02]  /*1740*/  LEA R2, R2, R3, 0x18 ;  /* 0x0000000302027211 */ /* 0x004fe400078ec0ff */
[----:B------:R-:W-:-:S03]  /*1750*/  SHF.L.U32 R3, R11, 0x1f, RZ ;  /* 0x0000001f0b037819 */ /* 0x000fc600000006ff */
[----:B------:R-:W-:-:S04]  /*1760*/  IMAD R2, R12, 0x8, R2 ;  /* 0x000000080c027824 */ /* 0x000fc800078e0202 */
[----:B------:R-:W2:Y:S02]  /*1770*/  SYNCS.PHASECHK.TRANS64.TRYWAIT P0, [R2+URZ+0x1c0], R3 ;  /* 0x0001c003020075a7 */ /* 0x000ea400080011ff */
[----:B--2---:R-:W-:Y:S05]  /*1780*/  @!P0 BRA `(.L_x_20) ;  /* 0x0000006800488947 */ /* 0x004fea0003800000 */
.L_x_123:
[----:B------:R-:W-:Y:S01]  /*1790*/  VIADD R12, R12, 0x1 ;  /* 0x000000010c0c7836 */ /* 0x000fe20000000000 */
[----:B------:R2:W-:Y:S04]  /*17a0*/  SYNCS.ARRIVE.TRANS64.A1T0 RZ, [R2+URZ+0x1b0], RZ ;  /* 0x0001b0ff02ff79a7 */ /* 0x0005e800081000ff */
[----:B------:R-:W-:-:S04]  /*17b0*/  ISETP.NE.AND P0, PT, R12, 0x2, PT ;  /* 0x000000020c00780c */ /* 0x000fc80003f05270 */
[----:B------:R-:W-:Y:S02]  /*17c0*/  SEL R12, R12, RZ, P0 ;  /* 0x000000ff0c0c7207 */ /* 0x000fe40000000000 */
[----:B--2---:R-:W-:-:S04]  /*17d0*/  SEL R2, RZ, 0x1, P0 ;  /* 0x00000001ff027807 */ /* 0x004fc80000000000 */
[----:B------:R-:W-:-:S07]  /*17e0*/  LOP3.LUT R11, R11, R2, RZ, 0x3c, !PT ;  /* 0x000000020b0b7212 */ /* 0x000fce00078e3cff */
.L_x_19:
[----:B------:R-:W-:Y:S01]  /*17f0*/  UMOV UR4, 0x400 ;  /* 0x0000040000047882 */ /* 0x000fe20000000000 */
[----:B------:R-:W-:Y:S01]  /*1800*/  SHF.L.U32 R2, R15, 0x1f, RZ ;  /* 0x0000001f0f027819 */ /* 0x000fe200000006ff */
[----:B-1----:R-:W-:Y:S01]  /*1810*/  ULEA UR4, UR37, UR4, 0x18 ;  /* 0x0000000425047291 */ /* 0x002fe2000f8ec0ff */
[----:B------:R-:W-:Y:S01]  /*1820*/  R2UR UR35, R141 ;  /* 0x000000008d2372ca */ /* 0x000fe200000e0000 */
[----:B------:R-:W-:Y:S01]  /*1830*/  UISETP.GE.U32.AND UP0, UPT, UR15, 0x3f, UPT ;  /* 0x0000003f0f00788c */ /* 0x000fe2000bf06070 */
[----:B------:R-:W-:Y:S01]  /*1840*/  R2UR UR11, R140 ;  /* 0x000000008c0b72ca */ /* 0x000fe200000e0000 */
[----:B------:R-:W-:Y:S01]  /*1850*/  ULEA UR5, UR13, UR4, 0x3 ;  /* 0x000000040d057291 */ /* 0x000fe2000f8e18ff */
[----:B------:R-:W-:-:S08]  /*1860*/  UMOV UR23, URZ ;  /* 0x000000ff00177c82 */ /* 0x000fd00008000000 */
[----:B------:R1:W2:Y:S01]  /*1870*/  SYNCS.PHASECHK.TRANS64.TRYWAIT P0, [UR5+0x90], R2 ;  /* 0x00009002ff0075a7 */ /* 0x0002a20008001105 */
[----:B------:R-:W-:Y:S02]  /*1880*/  USHF.L.U32 UR35, UR35, 0x6, URZ ;  /* 0x0000000623237899 */ /* 0x000fe400080006ff */
[----:B------:R-:W-:Y:S01]  /*1890*/  UIMAD UR11, UR11, 0x70, URZ ;  /* 0x000000700b0b78a4 */ /* 0x000fe2000f8e02ff */
[----:B------:R-:W-:Y:S11]  /*18a0*/  BRA.U !UP0, `(.L_x_21) ;  /* 0x0000000108a87547 */ /* 0x000ff6000b800000 */
[----:B------:R-:W-:Y:S01]  /*18b0*/  UMOV UR16, URZ ;  /* 0x000000ff00107c82 */ /* 0x000fe20008000000 */
[----:B------:R-:W-:-:S05]  /*18c0*/  UMOV UR6, UR13 ;  /* 0x0000000d00067c82 */ /* 0x000fca0008000000 */
.L_x_26:
[----:B--2---:R-:W-:Y:S01]  /*18d0*/  @!P5 MOV R3, 0x2c00 ;  /* 0x00002c000003d802 */ /* 0x004fe20000000f00 */
[----:B-1----:R-:W-:Y:S01]  /*18e0*/  ULEA UR33, UR6, UR4, 0x3 ;  /* 0x0000000406217291 */ /* 0x002fe2000f8e18ff */
[----:B--2---:R-:W-:Y:S11]  /*18f0*/  @P0 BRA `(.L_x_22) ;  /* 0x00000000000c0947 */ /* 0x004ff60003800000 */
[----:B------:R-:W-:Y:S04]  /*1900*/  SHF.L.U32 R4, R15, 0x1f, RZ ;  /* 0x0000001f0f047819 */ /* 0x000fe800000006ff */
[----:B------:R-:W2:Y:S02]  /*1910*/  SYNCS.PHASECHK.TRANS64.TRYWAIT P0, [UR33+0x90], R4 ;  /* 0x00009004ff0075a7 */ /* 0x000ea40008001121 */
[----:B--2---:R-:W-:Y:S05]  /*1920*/  @!P0 BRA `(.L_x_23) ;  /* 0x0000006400f48947 */ /* 0x004fea0003800000 */
.L_x_22:
[----:B------:R2:W-:Y:S01]  /*1930*/  @!P5 SYNCS.ARRIVE.TRANS64 RZ, [UR33], R3 ;  /* 0x00000003ffffd9a7 */ /* 0x0005e20008000021 */
[----:B------:R-:W-:Y:S04]  /*1940*/  BSSY.RECONVERGENT B0, `(.L_x_24) ;  /* 0x0000003000007945 */ /* 0x000fe80003800200 */
[----:B------:R-:W-:Y:S05]  /*1950*/  @P4 BRA `(.L_x_25) ;  /* 0x0000000000044947 */ /* 0x000fea0003800000 */
[----:B------:R-:W-:Y:S05]  /*1960*/  BPT.TRAP 0x1 ;  /* 0x000000040000795c */ /* 0x000fea0000300000 */
.L_x_25:
[----:B------:R-:W-:Y:S05]  /*1970*/  BSYNC.RECONVERGENT B0 ;  /* 0x0000000000007941 */ /* 0x000fea0003800200 */
.L_x_24:
[----:B------:R-:W-:Y:S02]  /*1980*/  UIADD3 UR13, UPT, UPT, UR6, 0x1, URZ ;  /* 0x00000001060d7890 */ /* 0x000fe4000fffe0ff */
[----:B------:R-:W-:Y:S02]  /*1990*/  UIADD3 UR18, UP1, UPT, UR24, 0x80, URZ ;  /* 0x0000008018127890 */ /* 0x000fe4000ff3e0ff */
[----:B------:R-:W-:Y:S02]  /*19a0*/  UISETP.NE.AND UP0, UPT, UR13, 0x12, UPT ;  /* 0x000000120d00788c */ /* 0x000fe4000bf05270 */
[----:B------:R-:W-:Y:S02]  /*19b0*/  ULEA UR32, UR6, UR4, 0xc ;  /* 0x0000000406207291 */ /* 0x000fe4000f8e60ff */
[----:B------:R-:W-:Y:S02]  /*19c0*/  USEL UR9, URZ, 0x1, UP0 ;  /* 0x00000001ff097887 */ /* 0x000fe40008000000 */
[----:B------:R-:W-:Y:S02]  /*19d0*/  USEL UR13, UR13, URZ, UP0 ;  /* 0x000000ff0d0d7287 */ /* 0x000fe40008000000 */
[----:B------:R-:W-:Y:S02]  /*19e0*/  USHF.L.U32 UR34, UR16, 0x5, URZ ;  /* 0x0000000510227899 */ /* 0x000fe400080006ff */
[----:B------:R-:W-:Y:S01]  /*19f0*/  ULEA UR8, UR13, UR4, 0x3 ;  /* 0x000000040d087291 */ /* 0x000fe2000f8e18ff */
[----:B------:R-:W-:Y:S01]  /*1a00*/  LOP3.LUT R15, R15, UR9, RZ, 0x3c, !PT ;  /* 0x000000090f0f7c12 */ /* 0x000fe2000f8e3cff */
[----:B------:R-:W-:Y:S02]  /*1a10*/  UIADD3.X UR19, UPT, UPT, URZ, UR25, URZ, UP1, !UPT ;  /* 0x00000019ff137290 */ /* 0x000fe40008ffe4ff */
[----:B------:R-:W-:Y:S01]  /*1a20*/  UIADD3 UR32, UPT, UPT, UR32, 0x7400, URZ ;  /* 0x0000740020207890 */ /* 0x000fe2000fffe0ff */
[----:B-1----:R-:W-:Y:S01]  /*1a30*/  SHF.L.U32 R2, R15, 0x1f, RZ ;  /* 0x0000001f0f027819 */ /* 0x002fe200000006ff */
[----:B------:R-:W-:Y:S02]  /*1a40*/  UIMAD UR5, UR6, 0x1c00, UR4 ;  /* 0x00001c00060578a4 */ /* 0x000fe4000f8e0204 */
[----:B------:R-:W-:Y:S01]  /*1a50*/  UIADD3 UR26, UP0, UPT, UR24, 0x180, URZ ;  /* 0x00000180181a7890 */ /* 0x000fe2000ff1e0ff */
[----:B------:R1:W1:Y:S01]  /*1a60*/  SYNCS.PHASECHK.TRANS64.TRYWAIT P0, [UR8+0x90], R2 ;  /* 0x00009002ff0075a7 */ /* 0x0002620008001108 */
[----:B------:R-:W-:Y:S01]  /*1a70*/  UMOV UR28, 0x0 ;  /* 0x00000000001c7882 */ /* 0x000fe20000000000 */
[----:B------:R-:W-:Y:S01]  /*1a80*/  UMOV UR29, 0x10000000 ;  /* 0x10000000001d7882 */ /* 0x000fe20000000000 */
[----:B------:R-:W-:Y:S01]  /*1a90*/  UIADD3 UR8, UPT, UPT, UR5, 0x19400, URZ ;  /* 0x0001940005087890 */ /* 0x000fe2000fffe0ff */
[----:B------:R1:W-:Y:S01]  /*1aa0*/  UTMALDG.3D [UR32], [UR18], desc[UR28] ;  /* 0x00001c20120075b4 */ /* 0x0003e20008011000 */
[----:B------:R-:W-:Y:S02]  /*1ab0*/  UIADD3.X UR27, UPT, UPT, URZ, UR25, URZ, UP0, !UPT ;  /* 0x00000019ff1b7290 */ /* 0x000fe400087fe4ff */
[----:B------:R-:W-:Y:S01]  /*1ac0*/  UIADD3 UR16, UPT, UPT, UR16, 0x1, URZ ;  /* 0x0000000110107890 */ /* 0x000fe2000fffe0ff */
[----:B------:R-:W-:Y:S01]  /*1ad0*/  UMOV UR12, UR36 ;  /* 0x00000024000c7c82 */ /* 0x000fe20008000000 */
[----:B------:R-:W-:Y:S01]  /*1ae0*/  UMOV UR9, UR33 ;  /* 0x0000002100097c82 */ /* 0x000fe20008000000 */
[----:B------:R-:W-:Y:S01]  /*1af0*/  UMOV UR10, UR34 ;  /* 0x00000022000a7c82 */ /* 0x000fe20008000000 */
[----:B------:R-:W-:Y:S03]  /*1b00*/  UISETP.NE.AND UP0, UPT, UR16, UR7, UPT ;  /* 0x000000071000728c */ /* 0x000fe6000bf05270 */
[----:B------:R1:W-:Y:S01]  /*1b10*/  UTMALDG.3D [UR8], [UR26], desc[UR28] ;  /* 0x00001c081a0075b4 */ /* 0x0003e20008011000 */
[----:B------:R-:W-:Y:S01]  /*1b20*/  UMOV UR23, UR7 ;  /* 0x0000000700177c82 */ /* 0x000fe20008000000 */
[----:B------:R-:W-:Y:S04]  /*1b30*/  UMOV UR6, UR13 ;  /* 0x0000000d00067c82 */ /* 0x000fe80008000000 */
[----:B------:R-:W-:Y:S05]  /*1b40*/  BRA.U UP0, `(.L_x_26) ;  /* 0xfffffffd00607547 */ /* 0x000fea000b83ffff */
.L_x_21:
[----:B------:R-:W-:Y:S01]  /*1b50*/  ULEA UR5, UR13, UR4, 0x3 ;  /* 0x000000040d057291 */ /* 0x000fe2000f8e18ff */
[----:B-1----:R-:W-:Y:S01]  /*1b60*/  SHF.L.U32 R2, R15, 0x1f, RZ ;  /* 0x0000001f0f027819 */ /* 0x002fe200000006ff */
[----:B------:R-:W-:Y:S01]  /*1b70*/  @!P1 SYNCS.ARRIVE.TRANS64.A1T0 RZ, [UR4+0x148], RZ ;  /* 0x000148ffffff99a7 */ /* 0x000fe20008100004 */
[----:B------:R-:W-:-:S06]  /*1b80*/  UISETP.GT.AND UP0, UPT, UR22, UR21, UPT ;  /* 0x000000151600728c */ /* 0x000fcc000bf04270 */
[----:B--2---:R1:W2:Y:S03]  /*1b90*/  SYNCS.PHASECHK.TRANS64.TRYWAIT P0, [UR5+0x90], R2 ;  /* 0x00009002ff0075a7 */ /* 0x0042a60008001105 */
[----:B------:R-:W-:Y:S05]  /*1ba0*/  BRA.U !UP0, `(.L_x_27) ;  /* 0x0000000108ac7547 */ /* 0x000fea000b800000 */
[----:B------:R-:W-:Y:S01]  /*1bb0*/  UIADD3 UR26, UPT, UPT, UR14, UR23, URZ ;  /* 0x000000170e1a7290 */ /* 0x000fe2000fffe0ff */
[----:B------:R-:W-:-:S11]  /*1bc0*/  UMOV UR6, UR13 ;  /* 0x0000000d00067c82 */ /* 0x000fd60008000000 */
.L_x_32:
[----:B--2---:R-:W-:Y:S01]  /*1bd0*/  @!P5 MOV R3, 0x2c00 ;  /* 0x00002c000003d802 */ /* 0x004fe20000000f00 */
[----:B-1----:R-:W-:Y:S01]  /*1be0*/  ULEA UR17, UR6, UR4, 0x3 ;  /* 0x0000000406117291 */ /* 0x002fe2000f8e18ff */
[----:B--2---:R-:W-:Y:S11]  /*1bf0*/  @P0 BRA `(.L_x_28) ;  /* 0x00000000000c0947 */ /* 0x004ff60003800000 */
[----:B------:R-:W-:Y:S04]  /*1c00*/  SHF.L.U32 R4, R15, 0x1f, RZ ;  /* 0x0000001f0f047819 */ /* 0x000fe800000006ff */
[----:B------:R-:W2:Y:S02]  /*1c10*/  SYNCS.PHASECHK.TRANS64.TRYWAIT P0, [UR17+0x90], R4 ;  /* 0x00009004ff0075a7 */ /* 0x000ea40008001111 */
[----:B--2---:R-:W-:Y:S05]  /*1c20*/  @!P0 BRA `(.L_x_29) ;  /* 0x00000064004c8947 */ /* 0x004fea0003800000 */
.L_x_28:
[----:B------:R2:W-:Y:S01]  /*1c30*/  @!P5 SYNCS.ARRIVE.TRANS64 RZ, [UR17], R3 ;  /* 0x00000003ffffd9a7 */ /* 0x0005e20008000011 */
[----:B------:R-:W-:Y:S04]  /*1c40*/  BSSY.RECONVERGENT B0, `(.L_x_30) ;  /* 0x0000003000007945 */ /* 0x000fe80003800200 */
[----:B------:R-:W-:Y:S05]  /*1c50*/  @P4 BRA `(.L_x_31) ;  /* 0x0000000000044947 */ /* 0x000fea0003800000 */
[----:B------:R-:W-:Y:S05]  /*1c60*/  BPT.TRAP 0x1 ;  /* 0x000000040000795c */ /* 0x000fea0000300000 */
.L_x_31:
[----:B------:R-:W-:Y:S05]  /*1c70*/  BSYNC.RECONVERGENT B0 ;  /* 0x0000000000007941 */ /* 0x000fea0003800200 */
.L_x_30:
[----:B------:R-:W-:Y:S02]  /*1c80*/  UIADD3 UR13, UPT, UPT, UR6, 0x1, URZ ;  /* 0x00000001060d7890 */ /* 0x000fe4000fffe0ff */
[----:B------:R-:W-:Y:S02]  /*1c90*/  ULEA UR16, UR6, UR4, 0xc ;  /* 0x0000000406107291 */ /* 0x000fe4000f8e60ff */
[----:B------:R-:W-:Y:S02]  /*1ca0*/  UISETP.NE.AND UP0, UPT, UR13, 0x12, UPT ;  /* 0x000000120d00788c */ /* 0x000fe4000bf05270 */
[----:B------:R-:W-:Y:S02]  /*1cb0*/  UIADD3 UR32, UP1, UPT, UR24, 0x80, URZ ;  /* 0x0000008018207890 */ /* 0x000fe4000ff3e0ff */
[----:B------:R-:W-:Y:S02]  /*1cc0*/  USEL UR9, URZ, 0x1, UP0 ;  /* 0x00000001ff097887 */ /* 0x000fe40008000000 */
[----:B------:R-:W-:Y:S02]  /*1cd0*/  USEL UR13, UR13, URZ, UP0 ;  /* 0x000000ff0d0d7287 */ /* 0x000fe40008000000 */
[----:B------:R-:W-:Y:S02]  /*1ce0*/  USHF.L.U32 UR18, UR23, 0x5, URZ ;  /* 0x0000000517127899 */ /* 0x000fe400080006ff */
[----:B------:R-:W-:Y:S01]  /*1cf0*/  ULEA UR8, UR13, UR4, 0x3 ;  /* 0x000000040d087291 */ /* 0x000fe2000f8e18ff */
[----:B------:R-:W-:Y:S01]  /*1d00*/  LOP3.LUT R15, R15, UR9, RZ, 0x3c, !PT ;  /* 0x000000090f0f7c12 */ /* 0x000fe2000f8e3cff */
[----:B------:R-:W-:Y:S02]  /*1d10*/  UIADD3 UR16, UPT, UPT, UR16, 0x7400, URZ ;  /* 0x0000740010107890 */ /* 0x000fe4000fffe0ff */
[----:B------:R-:W-:Y:S01]  /*1d20*/  UIADD3.X UR33, UPT, UPT, URZ, UR25, URZ, UP1, !UPT ;  /* 0x00000019ff217290 */ /* 0x000fe20008ffe4ff */
[----:B-1----:R-:W-:Y:S01]  /*1d30*/  SHF.L.U32 R2, R15, 0x1f, RZ ;  /* 0x0000001f0f027819 */ /* 0x002fe200000006ff */
[----:B------:R-:W-:Y:S02]  /*1d40*/  UIMAD UR5, UR6, 0x1c00, UR4 ;  /* 0x00001c00060578a4 */ /* 0x000fe4000f8e0204 */
[----:B------:R-:W-:Y:S01]  /*1d50*/  UIADD3 UR30, UP0, UPT, UR24, 0x180, URZ ;  /* 0x00000180181e7890 */ /* 0x000fe2000ff1e0ff */
[----:B------:R1:W1:Y:S01]  /*1d60*/  SYNCS.PHASECHK.TRANS64.TRYWAIT P0, [UR8+0x90], R2 ;  /* 0x00009002ff0075a7 */ /* 0x0002620008001108 */
[----:B------:R-:W-:Y:S01]  /*1d70*/  UIADD3 UR8, UPT, UPT, UR5, 0x19400, URZ ;  /* 0x0001940005087890 */ /* 0x000fe2000fffe0ff */
[----:B------:R-:W-:Y:S01]  /*1d80*/  UMOV UR28, 0x0 ;  /* 0x00000000001c7882 */ /* 0x000fe20000000000 */
[----:B------:R-:W-:Y:S01]  /*1d90*/  UMOV UR29, 0x10000000 ;  /* 0x10000000001d7882 */ /* 0x000fe20000000000 */
[----:B------:R-:W-:Y:S01]  /*1da0*/  UMOV UR19, UR35 ;  /* 0x0000002300137c82 */ /* 0x000fe20008000000 */
[----:B------:R-:W-:Y:S01]  /*1db0*/  UMOV UR20, UR36 ;  /* 0x0000002400147c82 */ /* 0x000fe20008000000 */
[----:B------:R-:W-:Y:S01]  /*1dc0*/  UIADD3.X UR31, UPT, UPT, URZ, UR25, URZ, UP0, !UPT ;  /* 0x00000019ff1f7290 */ /* 0x000fe200087fe4ff */
[----:B------:R1:W-:Y:S01]  /*1dd0*/  UTMALDG.3D [UR16], [UR32], desc[UR28] ;  /* 0x00001c10200075b4 */ /* 0x0003e20008011000 */
[----:B------:R-:W-:Y:S01]  /*1de0*/  UIADD3 UR23, UPT, UPT, UR23, 0x1, URZ ;  /* 0x0000000117177890 */ /* 0x000fe2000fffe0ff */
[----:B------:R-:W-:Y:S01]  /*1df0*/  UMOV UR12, UR36 ;  /* 0x00000024000c7c82 */ /* 0x000fe20008000000 */
[----:B------:R-:W-:Y:S01]  /*1e00*/  UMOV UR9, UR17 ;  /* 0x0000001100097c82 */ /* 0x000fe20008000000 */
[----:B------:R-:W-:Y:S01]  /*1e10*/  UMOV UR10, UR18 ;  /* 0x00000012000a7c82 */ /* 0x000fe20008000000 */
[----:B------:R-:W-:Y:S03]  /*1e20*/  UISETP.NE.AND UP0, UPT, UR23, UR26, UPT ;  /* 0x0000001a1700728c */ /* 0x000fe6000bf05270 */
[----:B------:R1:W-:Y:S01]  /*1e30*/  UTMALDG.3D [UR8], [UR30], desc[UR28] ;  /* 0x00001c081e0075b4 */ /* 0x0003e20008011000 */
[----:B------:R-:W-:Y:S05]  /*1e40*/  UMOV UR6, UR13 ;  /* 0x0000000d00067c82 */ /* 0x000fea0008000000 */
[----:B------:R-:W-:Y:S05]  /*1e50*/  BRA.U UP0, `(.L_x_32) ;  /* 0xfffffffd005c7547 */ /* 0x000fea000b83ffff */
.L_x_27:
[C---:B-1----:R-:W-:Y:S01]  /*1e60*/  LEA R2, R14.reuse, UR4, 0x3 ;  /* 0x000000040e027c11 */ /* 0x042fe2000f8e18ff */
[----:B------:R-:W-:Y:S01]  /*1e70*/  NOP ;  /* 0x0000000000007918 */ /* 0x000fe20000000000 */
[----:B--2---:R-:W-:Y:S02]  /*1e80*/  SHF.L.U32 R3, R13, 0x1f, RZ ;  /* 0x0000001f0d037819 */ /* 0x004fe400000006ff */
[----:B------:R-:W-:Y:S02]  /*1e90*/  LEA R4, R14, UR4, 0x4 ;  /* 0x000000040e047c11 */ /* 0x000fe4000f8e20ff */
[----:B------:R-:W1:Y:S02]  /*1ea0*/  SYNCS.PHASECHK.TRANS64.TRYWAIT P0, [R2+URZ+0x150], R3 ;  /* 0x00015003020075a7 */ /* 0x000e6400080011ff */
[----:B-1----:R-:W-:Y:S05]  /*1eb0*/  @!P0 BRA `(.L_x_33) ;  /* 0x0000006000c08947 */ /* 0x002fea0003800000 */
.L_x_126:
[----:B------:R-:W2:Y:S01]  /*1ec0*/  LDS.128 R4, [R4+0x1e0] ;  /* 0x0001e00004047984 */ /* 0x000ea20000000c00 */
[----:B---3--:R-:W-:Y:S01]  /*1ed0*/  ISETP.GE.AND P0, PT, R76, 0x1, PT ;  /* 0x000000014c00780c */ /* 0x008fe20003f06270 */
[----:B-1----:R-:W-:Y:S01]  /*1ee0*/  VIADD R2, R2, 0x160 ;  /* 0x0000016002027836 */ /* 0x002fe20000000000 */
[----:B------:R-:W-:Y:S01]  /*1ef0*/  @!PT LDS RZ, [RZ] ;  /* 0x00000000fffff984 */ /* 0x000fe20000000800 */
[----:B------:R-:W-:Y:S01]  /*1f00*/  @!PT LDS RZ, [RZ] ;  /* 0x00000000fffff984 */ /* 0x000fe20000000800 */
[----:B------:R-:W-:Y:S01]  /*1f10*/  @!PT LDS RZ, [RZ] ;  /* 0x00000000fffff984 */ /* 0x000fe20000000800 */
[----:B------:R-:W-:Y:S01]  /*1f20*/  @!PT LDS RZ, [RZ] ;  /* 0x00000000fffff984 */ /* 0x000fe20000000800 */
[----:B------:R1:W-:Y:S06]  /*1f30*/  MEMBAR.ALL.CTA ;  /* 0x0000000000007992 */ /* 0x0003ec0000008000 */
[----:B-1----:R-:W1:Y:S01]  /*1f40*/  FENCE.VIEW.ASYNC.S ;  /* 0x00000000000073c6 */ /* 0x002e620000000000 */
[----:B------:R-:W-:-:S04]  /*1f50*/  PRMT R2, RZ, 0x654, R2 ;  /* 0x00000654ff027816 */ /* 0x000fc80000000002 */
[----:B-1----:R1:W-:Y:S01]  /*1f60*/  SYNCS.ARRIVE.TRANS64.RED.A1T0 RZ, [R2+URZ], RZ ;  /* 0x000000ff02ff79a7 */ /* 0x0023e200081004ff */
[----:B--2---:R-:W-:-:S13]  /*1f70*/  LOP3.LUT P2, RZ, R6, 0x1, RZ, 0xc0, !PT ;  /* 0x0000000106ff7812 */ /* 0x004fda000784c0ff */
[----:B------:R-:W-:Y:S01]  /*1f80*/  @P2 SHF.R.U32.HI R3, RZ, 0x10, R5 ;  /* 0x00000010ff032819 */ /* 0x000fe20000011605 */
[----:B------:R-:W-:Y:S01]  /*1f90*/  VOTEU.ANY UP0, P2 ;  /* 0x0000000000ff7886 */ /* 0x000fe20001000100 */
[----:B------:R-:W-:Y:S02]  /*1fa0*/  @P2 MOV R10, R4 ;  /* 0x00000004000a2202 */ /* 0x000fe40000000f00 */
[----:B------:R-:W-:Y:S02]  /*1fb0*/  @P2 R2UR.BROADCAST UR5, R3 ;  /* 0x00000000030522ca */ /* 0x000fe400008e0000 */
[----:B------:R-:W-:-:S11]  /*1fc0*/  @P2 LOP3.LUT R9, R5, 0xffff, RZ, 0xc0, !PT ;  /* 0x0000ffff05092812 */ /* 0x000fd600078ec0ff */
[----:B------:R-:W-:Y:S01]  /*1fd0*/  @UP0 UMOV UR36, UR5 ;  /* 0x0000000500240c82 */ /* 0x000fe20008000000 */
[----:B-1----:R-:W-:Y:S05]  /*1fe0*/  @!P0 BRA `(.L_x_34) ;  /* 0x0000000000b88947 */ /* 0x002fea0003800000 */
[----:B------:R-:W4:Y:S01]  /*1ff0*/  LDC.64 R4, c[0x0][0xb18] ;  /* 0x0002c600ff047b82 */ /* 0x000f220000000a00 */
[----:B------:R-:W-:-:S07]  /*2000*/  ISETP.NE.AND P3, PT, R76, 0x1, PT ;  /* 0x000000014c00780c */ /* 0x000fce0003f65270 */
[----:B------:R-:W1:Y:S08]  /*2010*/  LDC.64 R6, c[0x0][0xb10] ;  /* 0x0002c400ff067b82 */ /* 0x000e700000000a00 */
[----:B------:R-:W2:Y:S08]  /*2020*/  LDC R16, c[0x0][0xb20] ;  /* 0x0002c800ff107b82 */ /* 0x000eb00000000800 */
[----:B------:R-:W3:Y:S01]  /*2030*/  LDC R17, c[0x0][0xb0c] ;  /* 0x0002c300ff117b82 */ /* 0x000ee20000000800 */
[----:B----4-:R-:W-:Y:S01]  /*2040*/  IMAD.HI.U32 R19, R0, R5, RZ ;  /* 0x0000000500137227 */ /* 0x010fe200078e00ff */
[----:B------:R-:W-:-:S03]  /*2050*/  ISETP.NE.AND P0, PT, R4, 0x1, PT ;  /* 0x000000010400780c */ /* 0x000fc60003f05270 */
[----:B------:R-:W-:-:S03]  /*2060*/  IMAD.HI.U32 R5, R9, R5, RZ ;  /* 0x0000000509057227 */ /* 0x000fc600078e00ff */
[----:B------:R-:W4:Y:S01]  /*2070*/  LDC.64 R2, c[0x0][0xb28] ;  /* 0x0002ca00ff027b82 */ /* 0x000f220000000a00 */
[----:B-1----:R-:W-:-:S04]  /*2080*/  IMAD.HI.U32 R20, R8, R6, RZ ;  /* 0x0000000608147227 */ /* 0x002fc800078e00ff */
[----:B------:R-:W-:Y:S01]  /*2090*/  IMAD.HI.U32 R21, R10, R6, RZ ;  /* 0x000000060a157227 */ /* 0x000fe200078e00ff */
[----:B------:R-:W-:Y:S02]  /*20a0*/  SHF.R.U32.HI R20, RZ, R7, R20 ;  /* 0x00000007ff147219 */ /* 0x000fe40000011614 */
[-C--:B--2---:R-:W-:Y:S02]  /*20b0*/  SHF.R.U32.HI R19, RZ, R16.reuse, R19 ;  /* 0x00000010ff137219 */ /* 0x084fe40000011613 */
[----:B------:R-:W-:Y:S02]  /*20c0*/  SHF.R.U32.HI R5, RZ, R16, R5 ;  /* 0x00000010ff057219 */ /* 0x000fe40000011605 */
[----:B------:R-:W-:Y:S02]  /*20d0*/  SEL R19, R0, R19, !P0 ;  /* 0x0000001300137207 */ /* 0x000fe40004000000 */
[----:B------:R-:W-:Y:S02]  /*20e0*/  SHF.R.U32.HI R21, RZ, R7, R21 ;  /* 0x00000007ff157219 */ /* 0x000fe40000011615 */
[----:B---3--:R-:W-:-:S02]  /*20f0*/  ISETP.NE.AND P1, PT, R17, 0x1, PT ;  /* 0x000000011100780c */ /* 0x008fc40003f25270 */
[----:B------:R-:W-:Y:S02]  /*2100*/  SEL R5, R9, R5, !P0 ;  /* 0x0000000509057207 */ /* 0x000fe40004000000 */
[----:B------:R-:W-:Y:S02]  /*2110*/  SEL R20, R8, R20, !P1 ;  /* 0x0000001408147207 */ /* 0x000fe40004800000 */
[----:B------:R-:W-:Y:S01]  /*2120*/  SEL R21, R10, R21, !P1 ;  /* 0x000000150a157207 */ /* 0x000fe20004800000 */
[----:B----4-:R-:W-:-:S04]  /*2130*/  IMAD.HI.U32 R18, R19, R2, RZ ;  /* 0x0000000213127227 */ /* 0x010fc800078e00ff */
        /* <DEDUP_REMOVED lines=10> */
[----:B------:R-:W-:-:S04]  /*21e0*/  @!P0 IMAD.HI.U32 R7, R21, R2, RZ ;  /* 0x0000000215078227 */ /* 0x000fc800078e00ff */
[----:B------:R-:W-:Y:S01]  /*21f0*/  IMAD.MOV R2, RZ, RZ, -R6 ;  /* 0x000000ffff027224 */ /* 0x000fe200078e0a06 */
[----:B------:R-:W-:Y:S02]  /*2200*/  @!P0 SHF.R.U32.HI R3, RZ, R3, R7 ;  /* 0x00000003ff038219 */ /* 0x000fe40000011607 */
[----:B------:R-:W-:Y:S01]  /*2210*/  IADD3 R7, PT, PT, -R5, RZ, RZ ;  /* 0x000000ff05077210 */ /* 0x000fe20007ffe1ff */
[----:B------:R-:W-:Y:S01]  /*2220*/  IMAD R2, R76, R2, R5 ;  /* 0x000000024c027224 */ /* 0x000fe200078e0205 */
        /* <DEDUP_REMOVED lines=10> */
.L_x_34:
[----:B------:R-:W1:Y:S02]  /*22d0*/  LDCU UR5, c[0x0][0xb30] ;  /* 0x00016600ff0577ac */ /* 0x000e640008000800 */
[----:B-1----:R-:W-:-:S09]  /*22e0*/  UISETP.NE.AND UP0, UPT, UR5, 0x1, UPT ;  /* 0x000000010500788c */ /* 0x002fd2000bf05270 */
[----:B------:R-:W-:Y:S05]  /*22f0*/  BRA.U UP0, `(.L_x_35) ;  /* 0x0000000100407547 */ /* 0x000fea000b800000 */
[----:B------:R-:W1:Y:S08]  /*2300*/  LDC.64 R4, c[0x0][0xb10] ;  /* 0x0002c400ff047b82 */ /* 0x000e700000000a00 */
[----:B------:R-:W2:Y:S08]  /*2310*/  LDC.64 R2, c[0x0][0xb18] ;  /* 0x0002c600ff027b82 */ /* 0x000eb00000000a00 */
[----:B------:R-:W3:Y:S08]  /*2320*/  LDC R6, c[0x0][0xb20] ;  /* 0x0002c800ff067b82 */ /* 0x000ef00000000800 */
[----:B------:R-:W4:Y:S01]  /*2330*/  LDC R7, c[0x0][0xb0c] ;  /* 0x0002c300ff077b82 */ /* 0x000f220000000800 */
[----:B-1----:R-:W-:-:S05]  /*2340*/  IMAD.HI.U32 R4, R10, R4, RZ ;  /* 0x000000040a047227 */ /* 0x002fca00078e00ff */
[----:B------:R-:W-:Y:S01]  /*2350*/  SHF.R.U32.HI R4, RZ, R5, R4 ;  /* 0x00000005ff047219 */ /* 0x000fe20000011604 */
[----:B--2---:R-:W-:Y:S01]  /*2360*/  IMAD.HI.U32 R3, R9, R3, RZ ;  /* 0x0000000309037227 */ /* 0x004fe200078e00ff */
[----:B------:R-:W-:-:S04]  /*2370*/  ISETP.NE.AND P0, PT, R2, 0x1, PT ;  /* 0x000000010200780c */ /* 0x000fc80003f05270 */
[----:B---3--:R-:W-:-:S04]  /*2380*/  SHF.R.U32.HI R3, RZ, R6, R3 ;  /* 0x00000006ff037219 */ /* 0x008fc80000011603 */
[----:B------:R-:W-:Y:S02]  /*2390*/  SEL R3, R9, R3, !P0 ;  /* 0x0000000309037207 */ /* 0x000fe40004000000 */
[----:B----4-:R-:W-:-:S04]  /*23a0*/  ISETP.NE.AND P1, PT, R7, 0x1, PT ;  /* 0x000000010700780c */ /* 0x010fc80003f25270 */
[----:B------:R-:W-:-:S05]  /*23b0*/  SEL R4, R10, R4, !P1 ;  /* 0x000000040a047207 */ /* 0x000fca0004800000 */
[----:B------:R-:W-:Y:S02]  /*23c0*/  IMAD.IADD R5, R3, 0x1, -R4 ;  /* 0x0000000103057824 */ /* 0x000fe400078e0a04 */
[----:B------:R-:W-:Y:S02]  /*23d0*/  IMAD.IADD R3, R4, 0x1, -R3 ;  /* 0x0000000104037824 */ /* 0x000fe400078e0a03 */
[----:B------:R-:W-:Y:S02]  /*23e0*/  IMAD R10, R5, R7, R10 ;  /* 0x00000007050a7224 */ /* 0x000fe400078e020a */
[----:B------:R-:W-:-:S07]  /*23f0*/  IMAD R9, R3, R2, R9 ;  /* 0x0000000203097224 */ /* 0x000fce00078e0209 */
.L_x_35:
[----:B------:R-:W-:Y:S01]  /*2400*/  VIADD R14, R14, 0x1 ;  /* 0x000000010e0e7836 */ /* 0x000fe20000000000 */
[----:B------:R-:W-:Y:S01]  /*2410*/  PLOP3.LUT P1, PT, PT, PT, PT, 0x80, 0x8 ;  /* 0x000000000008781c */ /* 0x000fe20003f2f070 */
[----:B------:R-:W-:Y:S02]  /*2420*/  IMAD.IADD R141, R10, 0x1, R139 ;  /* 0x000000010a8d7824 */ /* 0x000fe400078e028b */
[----:B------:R-:W-:Y:S01]  /*2430*/  IMAD.IADD R140, R9, 0x1, R138 ;  /* 0x00000001098c7824 */ /* 0x000fe200078e028a */
[----:B------:R-:W-:-:S04]  /*2440*/  ISETP.NE.AND P0, PT, R14, 0x2, PT ;  /* 0x000000020e00780c */ /* 0x000fc80003f05270 */
[----:B------:R-:W-:Y:S02]  /*2450*/  SEL R2, RZ, 0x1, P0 ;  /* 0x00000001ff027807 */ /* 0x000fe40000000000 */
[----:B------:R-:W-:Y:S02]  /*2460*/  SEL R14, R14, RZ, P0 ;  /* 0x000000ff0e0e7207 */ /* 0x000fe40000000000 */
[----:B------:R-:W-:Y:S01]  /*2470*/  LOP3.LUT R13, R13, R2, RZ, 0x3c, !PT ;  /* 0x000000020d0d7212 */ /* 0x000fe200078e3cff */
[----:B------:R-:W-:Y:S06]  /*2480*/  @P2 BRA `(.L_x_36) ;  /* 0xfffffff000982947 */ /* 0x000fec000383ffff */
[----:B------:R-:W-:Y:S01]  /*2490*/  UIADD3 UR4, UPT, UPT, UR4, 0x90, URZ ;  /* 0x0000009004047890 */ /* 0x000fe2000fffe0ff */
[----:B------:R-:W-:-:S03]  /*24a0*/  SHF.L.U32 R2, R15, 0x1f, RZ ;  /* 0x0000001f0f027819 */ /* 0x000fc600000006ff */
[----:B------:R-:W-:-:S09]  /*24b0*/  ULEA UR5, UR13, UR4, 0x3 ;  /* 0x000000040d057291 */ /* 0x000fd2000f8e18ff */
[----:B------:R-:W1:Y:S02]  /*24c0*/  SYNCS.PHASECHK.TRANS64.TRYWAIT P0, [UR5], R2 ;  /* 0x00000002ff0075a7 */ /* 0x000e640008001105 */
[----:B-1----:R-:W-:Y:S05]  /*24d0*/  @!P0 BRA `(.L_x_37) ;  /* 0x0000005c004c8947 */ /* 0x002fea0003800000 */
.L_x_128:
[----:B------:R-:W-:-:S04]  /*24e0*/  UIADD3 UR6, UPT, UPT, UR13, 0x1, URZ ;  /* 0x000000010d067890 */ /* 0x000fc8000fffe0ff */
[----:B------:R-:W-:-:S04]  /*24f0*/  UISETP.NE.AND UP0, UPT, UR6, 0x12, UPT ;  /* 0x000000120600788c */ /* 0x000fc8000bf05270 */
[----:B------:R-:W-:Y:S02]  /*2500*/  USEL UR7, URZ, 0x1, UP0 ;  /* 0x00000001ff077887 */ /* 0x000fe40008000000 */
[----:B------:R-:W-:-:S04]  /*2510*/  USEL UR6, UR6, URZ, UP0 ;  /* 0x000000ff06067287 */ /* 0x000fc80008000000 */
[----:B------:R-:W-:Y:S01]  /*2520*/  ULEA UR5, UR6, UR4, 0x3 ;  /* 0x0000000406057291 */ /* 0x000fe2000f8e18ff */
[----:B-1----:R-:W-:-:S04]  /*2530*/  LOP3.LUT R2, R15, UR7, RZ, 0x3c, !PT ;  /* 0x000000070f027c12 */ /* 0x002fc8000f8e3cff */
[----:B------:R-:W-:-:S04]  /*2540*/  SHF.L.U32 R3, R2, 0x1f, RZ ;  /* 0x0000001f02037819 */ /* 0x000fc800000006ff */
[----:B------:R-:W1:Y:S02]  /*2550*/  SYNCS.PHASECHK.TRANS64.TRYWAIT P0, [UR5], R3 ;  /* 0x00000003ff0075a7 */ /* 0x000e640008001105 */
[----:B-1----:R-:W-:Y:S05]  /*2560*/  @!P0 BRA `(.L_x_38) ;  /* 0x0000005c00408947 */ /* 0x002fea0003800000 */
.L_x_130:
[----:B------:R-:W-:-:S04]  /*2570*/  UIADD3 UR6, UPT, UPT, UR6, 0x1, URZ ;  /* 0x0000000106067890 */ /* 0x000fc8000fffe0ff */
[----:B------:R-:W-:-:S04]  /*2580*/  UISETP.NE.AND UP0, UPT, UR6, 0x12, UPT ;  /* 0x000000120600788c */ /* 0x000fc8000bf05270 */
[----:B------:R-:W-:Y:S02]  /*2590*/  USEL UR7, URZ, 0x1, UP0 ;  /* 0x00000001ff077887 */ /* 0x000fe40008000000 */
[----:B------:R-:W-:-:S04]  /*25a0*/  USEL UR6, UR6, URZ, UP0 ;  /* 0x000000ff06067287 */ /* 0x000fc80008000000 */
[----:B------:R-:W-:Y:S01]  /*25b0*/  ULEA UR5, UR6, UR4, 0x3 ;  /* 0x0000000406057291 */ /* 0x000fe2000f8e18ff */
[----:B------:R-:W-:-:S04]  /*25c0*/  LOP3.LUT R2, R2, UR7, RZ, 0x3c, !PT ;  /* 0x0000000702027c12 */ /* 0x000fc8000f8e3cff */
[----:B-1----:R-:W-:-:S04]  /*25d0*/  SHF.L.U32 R3, R2, 0x1f, RZ ;  /* 0x0000001f02037819 */ /* 0x002fc800000006ff */
[----:B------:R-:W1:Y:S02]  /*25e0*/  SYNCS.PHASECHK.TRANS64.TRYWAIT P0, [UR5], R3 ;  /* 0x00000003ff0075a7 */ /* 0x000e640008001105 */
[----:B-1----:R-:W-:Y:S05]  /*25f0*/  @!P0 BRA `(.L_x_39) ;  /* 0x0000005c00348947 */ /* 0x002fea0003800000 */
.L_x_132:
        /* <DEDUP_REMOVED lines=9> */
.L_x_134:
        /* <DEDUP_REMOVED lines=9> */
.L_x_136:
        /* <DEDUP_REMOVED lines=9> */
.L_x_138:
        /* <DEDUP_REMOVED lines=9> */
.L_x_140:
        /* <DEDUP_REMOVED lines=9> */
.L_x_142:
        /* <DEDUP_REMOVED lines=9> */
.L_x_144:
        /* <DEDUP_REMOVED lines=9> */
.L_x_146:
        /* <DEDUP_REMOVED lines=9> */
.L_x_148:
        /* <DEDUP_REMOVED lines=9> */
.L_x_150:
        /* <DEDUP_REMOVED lines=9> */
.L_x_152:
        /* <DEDUP_REMOVED lines=9> */
.L_x_154:
        /* <DEDUP_REMOVED lines=9> */
.L_x_156:
        /* <DEDUP_REMOVED lines=9> */
.L_x_158:
        /* <DEDUP_REMOVED lines=9> */
.L_x_160:
[----:B------:R-:W-:-:S04]  /*2de0*/  UIADD3 UR6, UPT, UPT, UR6, 0x1, URZ ;  /* 0x0000000106067890 */ /* 0x000fc8000fffe0ff */
[----:B------:R-:W-:-:S04]  /*2df0*/  UISETP.NE.AND UP0, UPT, UR6, 0x12, UPT ;  /* 0x000000120600788c */ /* 0x000fc8000bf05270 */
[----:B------:R-:W-:Y:S02]  /*2e00*/  USEL UR5, URZ, 0x1, UP0 ;  /* 0x00000001ff057887 */ /* 0x000fe40008000000 */
[----:B------:R-:W-:-:S04]  /*2e10*/  USEL UR6, UR6, URZ, UP0 ;  /* 0x000000ff06067287 */ /* 0x000fc80008000000 */
[----:B------:R-:W-:Y:S01]  /*2e20*/  ULEA UR6, UR6, UR4, 0x3 ;  /* 0x0000000406067291 */ /* 0x000fe2000f8e18ff */
[----:B------:R-:W-:-:S04]  /*2e30*/  LOP3.LUT R2, R2, UR5, RZ, 0x3c, !PT ;  /* 0x0000000502027c12 */ /* 0x000fc8000f8e3cff */
[----:B------:R-:W-:Y:S01]  /*2e40*/  SHF.L.U32 R2, R2, 0x1f, RZ ;  /* 0x0000001f02027819 */ /* 0x000fe200000006ff */
[----:B-1--4-:R-:W-:-:S07]  /*2e50*/  IMAD.U32 R0, RZ, RZ, UR6 ;  /* 0x00000006ff007e24 */ /* 0x012fce000f8e00ff */
.L_x_54:
[----:B-1----:R1:W2:Y:S02]  /*2e60*/  SYNCS.PHASECHK.TRANS64.TRYWAIT P0, [R0+URZ], R2 ;  /* 0x00000002000075a7 */ /* 0x0022a400080011ff */
[----:B--2---:R-:W-:Y:S05]  /*2e70*/  @!P0 NANOSLEEP.SYNCS 0x989680 ;  /* 0x009896800000895d */ /* 0x004fea0003900000 */
[----:B------:R-:W2:Y:S02]  /*2e80*/  @!P0 SYNCS.PHASECHK.TRANS64 P0, [R0+URZ], R2 ;  /* 0x00000002000085a7 */ /* 0x000ea400080010ff */
[----:B--2---:R-:W-:Y:S05]  /*2e90*/  @P0 EXIT ;  /* 0x000000000000094d */ /* 0x004fea0003800000 */
[----:B------:R-:W-:Y:S05]  /*2ea0*/  BRA `(.L_x_54) ;  /* 0xfffffffc00ec7947 */ /* 0x000fea000383ffff */
.L_x_18:
[----:B------:R-:W-:-:S04]  /*2eb0*/  UISETP.NE.AND UP1, UPT, UR37, URZ, UPT ;  /* 0x000000ff2500728c */ /* 0x000fc8000bf25270 */
[----:B------:R-:W-:-:S09]  /*2ec0*/  UISETP.NE.OR UP1, UPT, UR8, 0x1, UP1 ;  /* 0x000000010800788c */ /* 0x000fd20008f25670 */
[----:B------:R-:W-:Y:S05]  /*2ed0*/  BRA.U UP1, `(.L_x_55) ;  /* 0x0000000501487547 */ /* 0x000fea000b800000 */
[----:B------:R-:W-:Y:S01]  /*2ee0*/  ISETP.NE.AND P2, PT, R2, RZ, PT ;  /* 0x000000ff0200720c */ /* 0x000fe20003f45270 */
[----:B------:R-:W-:Y:S01]  /*2ef0*/  IMAD.MOV.U32 R12, RZ, RZ, 0x1 ;  /* 0x00000001ff0c7424 */ /* 0x000fe200078e00ff */
[----:B------:R-:W-:Y:S02]  /*2f00*/  CS2R R10, SRZ ;  /* 0x00000000000a7805 */ /* 0x000fe4000001ff00 */
[----:B------:R-:W-:Y:S01]  /*2f10*/  CS2R R8, SRZ ;  /* 0x0000000000087805 */ /* 0x000fe2000001ff00 */
[----:B------:R-:W-:Y:S01]  /*2f20*/  UMOV UR4, 0x400 ;  /* 0x0000040000047882 */ /* 0x000fe20000000000 */
[----:B------:R-:W-:Y:S01]  /*2f30*/  UMOV UR6, URZ ;  /* 0x000000ff00067c82 */ /* 0x000fe20008000000 */
[----:B------:R-:W-:-:S12]  /*2f40*/  ULEA UR37, UR37, UR4, 0x18 ;  /* 0x0000000425257291 */ /* 0x000fd8000f8ec0ff */
.L_x_59:
[----:B------:R-:W-:Y:S02]  /*2f50*/  LEA R0, R8, UR37, 0x3 ;  /* 0x0000002508007c11 */ /* 0x000fe4000f8e18ff */
[----:B------:R-:W-:-:S03]  /*2f60*/  SHF.L.U32 R4, R9, 0x1f, RZ ;  /* 0x0000001f09047819 */ /* 0x000fc600000006ff */
[----:B------:R-:W-:Y:S01]  /*2f70*/  VIADD R5, R0, 0x1c0 ;  /* 0x000001c000057836 */ /* 0x000fe20000000000 */
[----:B------:R-:W1:Y:S02]  /*2f80*/  SYNCS.PHASECHK.TRANS64.TRYWAIT P0, [R0+URZ+0x1b0], R4 ;  /* 0x0001b004000075a7 */ /* 0x000e6400080011ff */
[----:B-1----:R-:W-:Y:S05]  /*2f90*/  @!P0 BRA `(.L_x_56) ;  /* 0x0000005800348947 */ /* 0x002fea0003800000 */
.L_x_161:
[----:B------:R-:W-:Y:S01]  /*2fa0*/  ULEA UR5, UR6, UR37, 0x3 ;  /* 0x0000002506057291 */ /* 0x000fe2000f8e18ff */
[----:B-1----:R-:W-:Y:S01]  /*2fb0*/  PRMT R0, RZ, 0x654, R5 ;  /* 0x00000654ff007816 */ /* 0x002fe20000000005 */
[----:B------:R-:W-:Y:S01]  /*2fc0*/  @!P2 IMAD.MOV.U32 R4, RZ, RZ, 0x10 ;  /* 0x00000010ff04a424 */ /* 0x000fe200078e00ff */
[----:B------:R-:W-:Y:S01]  /*2fd0*/  SHF.L.U32 R5, R12, 0x1f, RZ ;  /* 0x0000001f0c057819 */ /* 0x000fe200000006ff */
[----:B------:R-:W-:Y:S01]  /*2fe0*/  UIADD3 UR4, UPT, UPT, UR5, 0x150, URZ ;  /* 0x0000015005047890 */ /* 0x000fe2000fffe0ff */
[----:B------:R1:W-:Y:S05]  /*2ff0*/  SYNCS.ARRIVE.TRANS64.RED.A1T0 RZ, [R0+URZ], RZ ;  /* 0x000000ff00ff79a7 */ /* 0x0003ea00081004ff */
[----:B------:R-:W-:Y:S01]  /*3000*/  IMAD.U32 R6, RZ, RZ, UR4 ;  /* 0x00000004ff067e24 */ /* 0x000fe2000f8e00ff */
[----:B------:R-:W2:Y:S04]  /*3010*/  SYNCS.PHASECHK.TRANS64.TRYWAIT P0, [UR5+0x160], R5 ;  /* 0x00016005ff0075a7 */ /* 0x000ea80008001105 */
[----:B------:R-:W-:Y:S01]  /*3020*/  PRMT R6, R2, 0x654, R6 ;  /* 0x0000065402067816 */ /* 0x000fe20000000006 */
[----:B-12---:R-:W-:Y:S06]  /*3030*/  @!P0 BRA `(.L_x_57) ;  /* 0x0000005800208947 */ /* 0x006fec0003800000 */
.L_x_163:
[----:B------:R-:W-:Y:S01]  /*3040*/  ULEA UR4, UR6, UR37, 0x4 ;  /* 0x0000002506047291 */ /* 0x000fe2000f8e20ff */
[----:B------:R-:W-:Y:S01]  /*3050*/  SEL R3, R6, R3, !P2 ;  /* 0x0000000306037207 */ /* 0x000fe20005000000 */
[----:B------:R-:W-:Y:S01]  /*3060*/  UIADD3 UR5, UPT, UPT, UR5, 0x150, URZ ;  /* 0x0000015005057890 */ /* 0x000fe2000fffe0ff */
[----:B-1----:R-:W-:Y:S01]  /*3070*/  LEA R0, R11, UR37, 0x3 ;  /* 0x000000250b007c11 */ /* 0x002fe2000f8e18ff */
[----:B------:R-:W-:Y:S01]  /*3080*/  UIADD3 UR4, UPT, UPT, UR4, 0x1e0, URZ ;  /* 0x000001e004047890 */ /* 0x000fe2000fffe0ff */
[----:B------:R1:W-:Y:S01]  /*3090*/  @!P2 SYNCS.ARRIVE.TRANS64.RED RZ, [R3+URZ], R4 ;  /* 0x0000000403ffa9a7 */ /* 0x0003e200080004ff */
[----:B------:R-:W-:Y:S01]  /*30a0*/  UIADD3 UR6, UPT, UPT, UR6, 0x1, URZ ;  /* 0x0000000106067890 */ /* 0x000fe2000fffe0ff */
[----:B------:R-:W-:-:S03]  /*30b0*/  VIADD R8, R8, 0x1 ;  /* 0x0000000108087836 */ /* 0x000fc60000000000 */
[----:B------:R-:W-:Y:S02]  /*30c0*/  UISETP.NE.AND UP0, UPT, UR6, 0x2, UPT ;  /* 0x000000020600788c */ /* 0x000fe4000bf05270 */
[----:B------:R-:W-:Y:S01]  /*30d0*/  ISETP.NE.AND P0, PT, R8, 0x2, PT ;  /* 0x000000020800780c */ /* 0x000fe20003f05270 */
[----:B------:R-:W-:Y:S06]  /*30e0*/  UGETNEXTWORKID.BROADCAST [UR4], [UR5] ;  /* 0x00000000040073ca */ /* 0x000fec0008000100 */
[----:B------:R-:W-:Y:S02]  /*30f0*/  USEL UR4, URZ, 0x1, UP0 ;  /* 0x00000001ff047887 */ /* 0x000fe40008000000 */
[----:B------:R-:W-:-:S04]  /*3100*/  USEL UR6, UR6, URZ, UP0 ;  /* 0x000000ff06067287 */ /* 0x000fc80008000000 */
[----:B------:R-:W-:Y:S02]  /*3110*/  LOP3.LUT R12, R12, UR4, RZ, 0x3c, !PT ;  /* 0x000000040c0c7c12 */ /* 0x000fe4000f8e3cff */
[----:B-1----:R-:W-:-:S04]  /*3120*/  SHF.L.U32 R4, R10, 0x1f, RZ ;  /* 0x0000001f0a047819 */ /* 0x002fc800000006ff */
[----:B------:R-:W1:Y:S02]  /*3130*/  SYNCS.PHASECHK.TRANS64.TRYWAIT P1, [R0+URZ+0x150], R4 ;  /* 0x00015004000075a7 */ /* 0x000e6400080211ff */
[----:B-1----:R-:W-:Y:S05]  /*3140*/  @!P1 BRA `(.L_x_58) ;  /* 0x0000005400f49947 */ /* 0x002fea0003800000 */
.L_x_164:
[C---:B-1----:R-:W-:Y:S01]  /*3150*/  LEA R4, R11.reuse, UR37, 0x4 ;  /* 0x000000250b047c11 */ /* 0x042fe2000f8e20ff */
[----:B------:R-:W-:Y:S01]  /*3160*/  VIADD R0, R0, 0x160 ;  /* 0x0000016000007836 */ /* 0x000fe20000000000 */
[----:B------:R-:W-:Y:S01]  /*3170*/  SEL R8, R8, RZ, P0 ;  /* 0x000000ff08087207 */ /* 0x000fe20000000000 */
[----:B------:R-:W-:-:S03]  /*3180*/  VIADD R11, R11, 0x1 ;  /* 0x000000010b0b7836 */ /* 0x000fc60000000000 */
[----:B------:R-:W1:Y:S01]  /*3190*/  LDS.128 R4, [R4+0x1e0] ;  /* 0x0001e00004047984 */ /* 0x000e620000000c00 */
[----:B------:R-:W-:Y:S02]  /*31a0*/  PRMT R0, RZ, 0x654, R0 ;  /* 0x00000654ff007816 */ /* 0x000fe40000000000 */
[C---:B------:R-:W-:Y:S01]  /*31b0*/  ISETP.NE.AND P1, PT, R11.reuse, 0x2, PT ;  /* 0x000000020b00780c */ /* 0x040fe20003f25270 */
[----:B------:R-:W-:Y:S01]  /*31c0*/  @!PT LDS RZ, [RZ] ;  /* 0x00000000fffff984 */ /* 0x000fe20000000800 */
[----:B------:R-:W-:Y:S01]  /*31d0*/  @!PT LDS RZ, [RZ] ;  /* 0x00000000fffff984 */ /* 0x000fe20000000800 */
[----:B------:R-:W-:Y:S01]  /*31e0*/  @!PT LDS RZ, [RZ] ;  /* 0x00000000fffff984 */ /* 0x000fe20000000800 */
[----:B------:R-:W-:Y:S01]  /*31f0*/  @!PT LDS RZ, [RZ] ;  /* 0x00000000fffff984 */ /* 0x000fe20000000800 */
[----:B------:R2:W-:Y:S06]  /*3200*/  MEMBAR.ALL.CTA ;  /* 0x0000000000007992 */ /* 0x0005ec0000008000 */
[----:B--2---:R-:W2:Y:S01]  /*3210*/  FENCE.VIEW.ASYNC.S ;  /* 0x00000000000073c6 */ /* 0x004ea20000000000 */
[----:B------:R-:W-:Y:S01]  /*3220*/  SEL R11, R11, RZ, P1 ;  /* 0x000000ff0b0b7207 */ /* 0x000fe20000800000 */
[----:B--2---:R2:W-:Y:S01]  /*3230*/  SYNCS.ARRIVE.TRANS64.RED.A1T0 RZ, [R0+URZ], RZ ;  /* 0x000000ff00ff79a7 */ /* 0x0045e200081004ff */
[----:B-1----:R-:W-:-:S02]  /*3240*/  LOP3.LUT P3, RZ, R6, 0x1, RZ, 0xc0, !PT ;  /* 0x0000000106ff7812 */ /* 0x002fc4000786c0ff */
[----:B------:R-:W-:-:S04]  /*3250*/  SEL R4, RZ, 0x1, P1 ;  /* 0x00000001ff047807 */ /* 0x000fc80000800000 */
[----:B------:R-:W-:Y:S02]  /*3260*/  LOP3.LUT R10, R10, R4, RZ, 0x3c, !PT ;  /* 0x000000040a0a7212 */ /* 0x000fe400078e3cff */
[----:B--2---:R-:W-:-:S04]  /*3270*/  SEL R0, RZ, 0x1, P0 ;  /* 0x00000001ff007807 */ /* 0x004fc80000000000 */
[----:B------:R-:W-:Y:S01]  /*3280*/  LOP3.LUT R9, R9, R0, RZ, 0x3c, !PT ;  /* 0x0000000009097212 */ /* 0x000fe200078e3cff */
[----:B------:R-:W-:Y:S06]  /*3290*/  @P3 BRA `(.L_x_59) ;  /* 0xfffffffc002c3947 */ /* 0x000fec000383ffff */
[----:B------:R-:W-:Y:S01]  /*32a0*/  ULEA UR5, UR6, UR37, 0x3 ;  /* 0x0000002506057291 */ /* 0x000fe2000f8e18ff */
[----:B------:R-:W-:-:S08]  /*32b0*/  SHF.L.U32 R2, R12, 0x1f, RZ ;  /* 0x0000001f0c027819 */ /* 0x000fd000000006ff */
[----:B------:R-:W1:Y:S02]  /*32c0*/  SYNCS.PHASECHK.TRANS64 P0, [UR5+0x160], R2 ;  /* 0x00016002ff0075a7 */ /* 0x000e640008001005 */
[----:B-1----:R-:W-:Y:S05]  /*32d0*/  @P0 BRA `(.L_x_60) ;  /* 0x0000000000080947 */ /* 0x002fea0003800000 */
[----:B------:R-:W1:Y:S02]  /*32e0*/  SYNCS.PHASECHK.TRANS64.TRYWAIT P0, [UR5+0x160], R2 ;  /* 0x00016002ff0075a7 */ /* 0x000e640008001105 */
[----:B-1----:R-:W-:Y:S05]  /*32f0*/  @!P0 BRA `(.L_x_61) ;  /* 0x00000054009c8947 */ /* 0x002fea0003800000 */
.L_x_60:
[----:B------:R-:W-:-:S04]  /*3300*/  UIADD3 UR4, UPT, UPT, UR6, 0x1, URZ ;  /* 0x0000000106047890 */ /* 0x000fc8000fffe0ff */
[----:B------:R-:W-:-:S04]  /*3310*/  UISETP.NE.AND UP0, UPT, UR4, 0x2, UPT ;  /* 0x000000020400788c */ /* 0x000fc8000bf05270 */
[----:B------:R-:W-:Y:S02]  /*3320*/  USEL UR7, URZ, 0x1, UP0 ;  /* 0x00000001ff077887 */ /* 0x000fe40008000000 */
[----:B------:R-:W-:-:S04]  /*3330*/  USEL UR4, UR4, URZ, UP0 ;  /* 0x000000ff04047287 */ /* 0x000fc80008000000 */
[----:B------:R-:W-:Y:S01]  /*3340*/  ULEA UR4, UR4, UR37, 0x3 ;  /* 0x0000002504047291 */ /* 0x000fe2000f8e18ff */
[----:B-1----:R-:W-:-:S04]  /*3350*/  LOP3.LUT R2, R12, UR7, RZ, 0x3c, !PT ;  /* 0x000000070c027c12 */ /* 0x002fc8000f8e3cff */
[----:B------:R-:W-:-:S04]  /*3360*/  SHF.L.U32 R0, R2, 0x1f, RZ ;  /* 0x0000001f02007819 */ /* 0x000fc800000006ff */
[----:B------:R-:W1:Y:S02]  /*3370*/  SYNCS.PHASECHK.TRANS64 P0, [UR4+0x160], R0 ;  /* 0x00016000ff0075a7 */ /* 0x000e640008001004 */
[----:B-1----:R-:W-:Y:S05]  /*3380*/  @P0 EXIT ;  /* 0x000000000000094d */ /* 0x002fea0003800000 */
[----:B------:R-:W-:Y:S02]  /*3390*/  SHF.L.U32 R2, R2, 0x1f, RZ ;  /* 0x0000001f02027819 */ /* 0x000fe400000006ff */
[----:B------:R-:W-:-:S07]  /*33a0*/  MOV R0, UR4 ;  /* 0x0000000400007c02 */ /* 0x000fce0008000f00 */
.L_x_62:
[----:B-1----:R1:W2:Y:S02]  /*33b0*/  SYNCS.PHASECHK.TRANS64.TRYWAIT P0, [R0+URZ+0x160], R2 ;  /* 0x00016002000075a7 */ /* 0x0022a400080011ff */
[----:B--2---:R-:W-:Y:S05]  /*33c0*/  @!P0 NANOSLEEP.SYNCS 0x989680 ;  /* 0x009896800000895d */ /* 0x004fea0003900000 */
[----:B------:R-:W2:Y:S02]  /*33d0*/  @!P0 SYNCS.PHASECHK.TRANS64 P0, [R0+URZ+0x160], R2 ;  /* 0x00016002000085a7 */ /* 0x000ea400080010ff */
[----:B--2---:R-:W-:Y:S05]  /*33e0*/  @P0 EXIT ;  /* 0x000000000000094d */ /* 0x004fea0003800000 */
[----:B------:R-:W-:Y:S05]  /*33f0*/  BRA `(.L_x_62) ;  /* 0xfffffffc00ec7947 */ /* 0x000fea000383ffff */
.L_x_55:
[----:B------:R-:W-:-:S09]  /*3400*/  UISETP.NE.AND UP1, UPT, UR8, URZ, UPT ;  /* 0x000000ff0800728c */ /* 0x000fd2000bf25270 */
[----:B------:R-:W-:Y:S05]  /*3410*/  BRA.U UP1, `(.L_x_63) ;  /* 0x0000000d01907547 */ /* 0x000fea000b800000 */
[----:B------:R-:W-:Y:S01]  /*3420*/  UMOV UR4, 0x40 ;  /* 0x0000004000047882 */ /* 0x000fe20000000000 */
[----:B------:R-:W-:Y:S01]  /*3430*/  NOP ;  /* 0x0000000000007918 */ /* 0x000fe20000000000 */
[----:B------:R-:W-:Y:S01]  /*3440*/  ULEA UR4, UR37, UR4, 0x18 ;  /* 0x0000000425047291 */ /* 0x000fe2000f8ec0ff */
[----:B------:R-:W-:Y:S02]  /*3450*/  UMOV UR5, 0x400 ;  /* 0x0000040000057882 */ /* 0x000fe40000000000 */
[----:B------:R-:W-:-:S06]  /*3460*/  ULEA UR37, UR37, UR5, 0x18 ;  /* 0x0000000525257291 */ /* 0x000fcc000f8ec0ff */
[----:B------:R-:W1:Y:S02]  /*3470*/  LDS.U8 R0, [UR4+0x1c] ;  /* 0x00001c04ff007984 */ /* 0x000e640008000000 */
[----:B-1----:R-:W-:-:S13]  /*3480*/  ISETP.NE.AND P0, PT, R0, RZ, PT ;  /* 0x000000ff0000720c */ /* 0x002fda0003f05270 */
[----:B------:R-:W-:Y:S05]  /*3490*/  @P0 BRA `(.L_x_64) ;  /* 0x0000000000580947 */ /* 0x000fea0003800000 */
[----:B------:R-:W-:-:S13]  /*34a0*/  ELECT P0, URZ, PT ;  /* 0x0000000000ff782f */ /* 0x000fda0003800000 */
[----:B------:R-:W-:Y:S05]  /*34b0*/  @!P0 BRA `(.L_x_65) ;  /* 0x0000000000608947 */ /* 0x000fea0003800000 */
[----:B------:R-:W-:Y:S01]  /*34c0*/  UMOV UR5, 0x10 ;  /* 0x0000001000057882 */ /* 0x000fe20000000000 */
[----:B------:R-:W-:Y:S01]  /*34d0*/  HFMA2 R0, -RZ, RZ, 0, 5.9604644775390625e-08 ;  /* 0x00000001ff007431 */ /* 0x000fe200000001ff */
[----:B------:R-:W-:-:S03]  /*34e0*/  MOV R2, 0xffff ;  /* 0x0000ffff00027802 */ /* 0x000fc60000000f00 */
[----:B------:R-:W-:Y:S04]  /*34f0*/  DEPBAR.LE SB1, 0x36 ;  /* 0x00009d800000791a */ /* 0x000fe80000000000 */
[----:B------:R-:W1:Y:S02]  /*3500*/  UTCATOMSWS.FIND_AND_SET.ALIGN UP0, UR5, UR5 ;  /* 0x00000005000575e3 */ /* 0x000e640008000800 */
[----:B-1----:R-:W-:Y:S01]  /*3510*/  MOV R3, UR5 ;  /* 0x0000000500037c02 */ /* 0x002fe20008000f00 */
[----:B------:R-:W-:Y:S06]  /*3520*/  BRA.U UP0, `(.L_x_66) ;  /* 0x0000000100187547 */ /* 0x000fec000b800000 */
.L_x_67:
[----:B------:R-:W-:Y:S05]  /*3530*/  NANOSLEEP 0x64 ;  /* 0x000000640000795d */ /* 0x000fea0003800000 */
[----:B------:R-:W-:-:S05]  /*3540*/  UMOV UR5, 0x10 ;  /* 0x0000001000057882 */ /* 0x000fca0000000000 */
[----:B------:R-:W-:Y:S04]  /*3550*/  DEPBAR.LE SB1, 0x36 ;  /* 0x00009d800000791a */ /* 0x000fe80000000000 */
[----:B------:R-:W1:Y:S02]  /*3560*/  UTCATOMSWS.FIND_AND_SET.ALIGN UP0, UR5, UR5 ;  /* 0x00000005000575e3 */ /* 0x000e640008000800 */
[----:B-1----:R-:W-:Y:S01]  /*3570*/  MOV R3, UR5 ;  /* 0x0000000500037c02 */ /* 0x002fe20008000f00 */
[----:B------:R-:W-:Y:S05]  /*3580*/  BRA.U !UP0, `(.L_x_67) ;  /* 0xfffffffd08e87547 */ /* 0x000fea000b83ffff */
.L_x_66:
[-C--:B------:R-:W-:Y:S02]  /*3590*/  SHF.L.U32 R2, R2, R3.reuse, RZ ;  /* 0x0000000302027219 */ /* 0x080fe400000006ff */
[----:B------:R-:W-:Y:S01]  /*35a0*/  SHF.L.U32 R0, R0, R3, RZ ;  /* 0x0000000300007219 */ /* 0x000fe200000006ff */
[----:B------:R-:W-:Y:S02]  /*35b0*/  IMAD.SHL.U32 R3, R3, 0x20, RZ ;  /* 0x0000002003037824 */ /* 0x000fe400078e00ff */
[----:B------:R1:W-:Y:S04]  /*35c0*/  ATOMS.OR RZ, [UR4+0x14], R2 ;  /* 0x00001402ffff798c */ /* 0x0003e8000b000004 */
[----:B------:R1:W-:Y:S04]  /*35d0*/  ATOMS.OR RZ, [UR4+0x18], R0 ;  /* 0x00001800ffff798c */ /* 0x0003e8000b000004 */
[----:B------:R1:W-:Y:S01]  /*35e0*/  STS [UR37+0x200], R3 ;  /* 0x00020003ff007988 */ /* 0x0003e20008000825 */
[----:B------:R-:W-:Y:S05]  /*35f0*/  BRA `(.L_x_65) ;  /* 0x0000000000107947 */ /* 0x000fea0003800000 */
.L_x_64:
[----:B------:R-:W-:Y:S02]  /*3600*/  MOV R0, 0xffffffff ;  /* 0xffffffff00007802 */ /* 0x000fe40000000f00 */
[----:B------:R-:W-:-:S03]  /*3610*/  MOV R2, 0x3640 ;  /* 0x0000364000027802 */ /* 0x000fc60000000f00 */
[----:B------:R1:W-:Y:S04]  /*3620*/  STS [UR37+0x200], R0 ;  /* 0x00020000ff007988 */ /* 0x0003e80008000825 */
[----:B-1-3-5:R-:W-:Y:S05]  /*3630*/  CALL.REL.NOINC `($__internal_1_$__cuda_sm10x_tcgen05_guardrail_trap_phase_invalid_during_alloc) ;  /* 0x00000058002c7944 */ /* 0x02afea0003c00000 */
.L_x_65:
[----:B------:R-:W-:Y:S05]  /*3640*/  WARPSYNC.ALL ;  /* 0x0000000000007948 */ /* 0x000fea0003800000 */
[----:B------:R-:W2:Y:S01]  /*3650*/  S2UR UR9, SR_CgaCtaId ;  /* 0x00000000000979c3 */ /* 0x000ea20000008800 */
[----:B------:R-:W-:Y:S01]  /*3660*/  UMOV UR4, 0x400 ;  /* 0x0000040000047882 */ /* 0x000fe20000000000 */
[----:B------:R-:W-:-:S06]  /*3670*/  NOP ;  /* 0x0000000000007918 */ /* 0x000fcc0000000000 */
[----:B------:R-:W-:Y:S06]  /*3680*/  BAR.ARV 0x6, 0xa0 ;  /* 0x0182800000007b1d */ /* 0x000fec0000002000 */
[----:B------:R-:W4:Y:S01]  /*3690*/  LDCU UR5, c[0x0][0x38c] ;  /* 0x00007180ff0577ac */ /* 0x000f220008000800 */
[----:B------:R-:W-:Y:S01]  /*36a0*/  IMAD.MOV.U32 R11, RZ, RZ, 0x1 ;  /* 0x00000001ff0b7424 */ /* 0x000fe200078e00ff */
[----:B------:R-:W-:Y:S01]  /*36b0*/  CS2R R8, SRZ ;  /* 0x0000000000087805 */ /* 0x000fe2000001ff00 */
[----:B------:R-:W-:Y:S01]  /*36c0*/  IMAD.MOV.U32 R10, RZ, RZ, RZ ;  /* 0x000000ffff0a7224 */ /* 0x000fe200078e00ff */
[----:B------:R-:W-:Y:S01]  /*36d0*/  UMOV UR12, URZ ;  /* 0x000000ff000c7c82 */ /* 0x000fe20008000000 */
[----:B------:R-:W-:Y:S01]  /*36e0*/  UMOV UR11, URZ ;  /* 0x000000ff000b7c82 */ /* 0x000fe20008000000 */
[----:B------:R-:W-:Y:S01]  /*36f0*/  UMOV UR24, 0x0 ;  /* 0x0000000000187882 */ /* 0x000fe20000000000 */
[----:B------:R-:W-:Y:S01]  /*3700*/  UMOV UR25, 0x41c0010 ;  /* 0x041c001000197882 */ /* 0x000fe20000000000 */
[----:B------:R-:W-:Y:S01]  /*3710*/  UMOV UR20, 0x0 ;  /* 0x0000000000147882 */ /* 0x000fe20000000000 */
[----:B------:R-:W-:Y:S01]  /*3720*/  UMOV UR21, 0x41c0010 ;  /* 0x041c001000157882 */ /* 0x000fe20000000000 */
[----:B--2---:R-:W-:Y:S01]  /*3730*/  ULEA UR9, UR9, UR4, 0x18 ;  /* 0x0000000409097291 */ /* 0x004fe2000f8ec0ff */
[----:B------:R-:W2:Y:S03]  /*3740*/  LDCU UR4, c[0x0][0x38c] ;  /* 0x00007180ff0477ac */ /* 0x000ea60008000800 */
[----:B------:R-:W-:-:S02]  /*3750*/  UIADD3 UR10, UPT, UPT, UR9, 0x7400, URZ ;  /* 0x00007400090a7890 */ /* 0x000fc4000fffe0ff */
[----:B----4-:R-:W-:-:S03]  /*3760*/  UISETP.GE.AND UP3, UPT, UR5, 0x1, UPT ;  /* 0x000000010500788c */ /* 0x010fc6000bf66270 */
[----:B-1----:R-:W1:Y:S01]  /*3770*/  LDS R0, [UR9+0x200] ;  /* 0x00020009ff007984 */ /* 0x002e620008000800 */
[----:B------:R-:W-:-:S04]  /*3780*/  USHF.R.U32.HI UR10, URZ, 0x4, UR10 ;  /* 0x00000004ff0a7899 */ /* 0x000fc8000801160a */
[----:B------:R-:W-:-:S04]  /*3790*/  ULOP3.LUT UR10, UR10, 0x3fff, URZ, 0xc0, !UPT ;  /* 0x00003fff0a0a7892 */ /* 0x000fc8000f8ec0ff */
[----:B------:R-:W-:Y:S02]  /*37a0*/  ULOP3.LUT UR10, UR10, 0x10000, URZ, 0xfc, !UPT ;  /* 0x000100000a0a7892 */ /* 0x000fe4000f8efcff */
[----:B--2---:R-:W-:-:S04]  /*37b0*/  UIADD3 UR4, UPT, UPT, UR4, 0x1f, URZ ;  /* 0x0000001f04047890 */ /* 0x004fc8000fffe0ff */
[----:B------:R-:W-:-:S04]  /*37c0*/  USHF.R.S32.HI UR8, URZ, 0x1f, UR4 ;  /* 0x0000001fff087899 */ /* 0x000fc80008011404 */
[----:B------:R-:W-:Y:S02]  /*37d0*/  ULEA.HI UR8, UR8, UR4, URZ, 0x5 ;  /* 0x0000000408087291 */ /* 0x000fe4000f8f28ff */
[----:B------:R-:W-:Y:S02]  /*37e0*/  UIADD3 UR4, UPT, UPT, UR9, 0x19400, URZ ;  /* 0x0001940009047890 */ /* 0x000fe4000fffe0ff */
[----:B------:R-:W-:Y:S02]  /*37f0*/  USHF.R.S32.HI UR8, URZ, 0x5, UR8 ;  /* 0x00000005ff087899 */ /* 0x000fe40008011408 */
[----:B------:R-:W-:Y:S02]  /*3800*/  USHF.R.U32.HI UR4, URZ, 0x4, UR4 ;  /* 0x00000004ff047899 */ /* 0x000fe40008011604 */
[----:B------:R-:W-:Y:S02]  /*3810*/  UISETP.LT.AND UP0, UPT, UR8, 0x1, UPT ;  /* 0x000000010800788c */ /* 0x000fe4000bf01270 */
[----:B------:R-:W-:-:S02]  /*3820*/  ULOP3.LUT UR4, UR4, 0x3fff, URZ, 0xc0, !UPT ;  /* 0x00003fff04047892 */ /* 0x000fc4000f8ec0ff */
[----:B------:R-:W-:Y:S02]  /*3830*/  USEL UR16, UR8, 0x1, !UP0 ;  /* 0x0000000108107887 */ /* 0x000fe4000c000000 */
[----:B------:R-:W-:Y:S02]  /*3840*/  ULOP3.LUT UR4, UR4, 0x10000, URZ, 0xfc, !UPT ;  /* 0x0001000004047892 */ /* 0x000fe4000f8efcff */
[----:B------:R-:W-:Y:S01]  /*3850*/  UIADD3 UR16, UPT, UPT, -UR16, URZ, URZ ;  /* 0x000000ff10107290 */ /* 0x000fe2000fffe1ff */
[----:B-1----:R-:W-:-:S15]  /*3860*/  R2UR UR13, R0 ;  /* 0x00000000000d72ca */ /* 0x002fde00000e0000 */
.L_x_74:
[----:B------:R-:W-:Y:S02]  /*3870*/  LEA R0, R10, UR9, 0x3 ;  /* 0x000000090a007c11 */ /* 0x000fe4000f8e18ff */
[----:B------:R-:W-:Y:S02]  /*3880*/  SHF.L.U32 R2, R9, 0x1f, RZ ;  /* 0x0000001f09027819 */ /* 0x000fe400000006ff */
[----:B------:R-:W-:Y:S01]  /*3890*/  PLOP3.LUT P0, PT, PT, PT, UP3, 0x80, 0x8 ;  /* 0x000000000008781c */ /* 0x000fe20003f0f038 */
[----:B------:R-:W-:Y:S01]  /*38a0*/  VIADD R3, R0, 0x160 ;  /* 0x0000016000037836 */ /* 0x000fe20000000000 */
[----:B-1----:R-:W1:Y:S02]  /*38b0*/  SYNCS.PHASECHK.TRANS64.TRYWAIT P1, [R0+URZ+0x150], R2 ;  /* 0x00015002000075a7 */ /* 0x002e6400080211ff */
[----:B-1--4-:R-:W-:Y:S09]  /*38c0*/  @!P1 BRA `(.L_x_68) ;  /* 0x0000005000409947 */ /* 0x012ff20003800000 */
.L_x_166:
[----:B------:R-:W-:Y:S01]  /*38d0*/  LEA R4, R10, UR9, 0x4 ;  /* 0x000000090a047c11 */ /* 0x000fe2000f8e20ff */
[----:B------:R-:W-:Y:S01]  /*38e0*/  @UP3 ULEA UR5, UR11, UR9, 0x3 ;  /* 0x000000090b053291 */ /* 0x000fe2000f8e18ff */
[----:B------:R-:W-:Y:S01]  /*38f0*/  PLOP3.LUT P2, PT, PT, PT, PT, 0x80, 0x8 ;  /* 0x000000000008781c */ /* 0x000fe20003f4f070 */
[----:B------:R-:W-:Y:S01]  /*3900*/  ULEA UR14, UR12, UR9, 0x3 ;  /* 0x000000090c0e7291 */ /* 0x000fe2000f8e18ff */
[----:B------:R-:W-:Y:S01]  /*3910*/  PRMT R3, RZ, 0x654, R3 ;  /* 0x00000654ff037816 */ /* 0x000fe20000000003 */
[----:B------:R-:W-:Y:S01]  /*3920*/  ULEA.HI UR15, UR12, UR12, URZ, 0x1 ;  /* 0x0000000c0c0f7291 */ /* 0x000fe2000f8f08ff */
[----:B------:R-:W2:Y:S01]  /*3930*/  LDS.128 R4, [R4+0x1e0] ;  /* 0x0001e00004047984 */ /* 0x000ea20000000c00 */
[----:B-1----:R-:W-:Y:S02]  /*3940*/  @P0 SHF.L.U32 R2, R8, 0x1f, RZ ;  /* 0x0000001f08020819 */ /* 0x002fe400000006ff */
[----:B------:R-:W-:Y:S01]  /*3950*/  SHF.L.U32 R0, R11, 0x1f, RZ ;  /* 0x0000001f0b007819 */ /* 0x000fe200000006ff */
[----:B------:R-:W-:Y:S01]  /*3960*/  @!PT LDS RZ, [RZ] ;  /* 0x00000000fffff984 */ /* 0x000fe20000000800 */
[----:B------:R-:W-:Y:S01]  /*3970*/  @!PT LDS RZ, [RZ] ;  /* 0x00000000fffff984 */ /* 0x000fe20000000800 */
[----:B------:R-:W-:Y:S01]  /*3980*/  @!PT LDS RZ, [RZ] ;  /* 0x00000000fffff984 */ /* 0x000fe20000000800 */
[----:B------:R-:W-:Y:S01]  /*3990*/  @!PT LDS RZ, [RZ] ;  /* 0x00000000fffff984 */ /* 0x000fe20000000800 */
[----:B------:R1:W-:Y:S06]  /*39a0*/  MEMBAR.ALL.CTA ;  /* 0x0000000000007992 */ /* 0x0003ec0000008000 */
[----:B-1----:R-:W1:Y:S02]  /*39b0*/  FENCE.VIEW.ASYNC.S ;  /* 0x00000000000073c6 */ /* 0x002e640000000000 */
[----:B-1----:R1:W-:Y:S01]  /*39c0*/  SYNCS.ARRIVE.TRANS64.RED.A1T0 RZ, [R3+URZ], RZ ;  /* 0x000000ff03ff79a7 */ /* 0x0023e200081004ff */
[----:B------:R1:W4:Y:S01]  /*39d0*/  @P0 SYNCS.PHASECHK.TRANS64.TRYWAIT P2, [UR5], R2 ;  /* 0x00000002ff0005a7 */ /* 0x0003220008041105 */
[----:B------:R-:W-:-:S02]  /*39e0*/  ULOP3.LUT UR5, UR15, 0xffe, URZ, 0xc0, !UPT ;  /* 0x00000ffe0f057892 */ /* 0x000fc4000f8ec0ff */
[----:B------:R-:W-:Y:S01]  /*39f0*/  USHF.R.U32.HI UR15, URZ, 0x1, UR15 ;  /* 0x00000001ff0f7899 */ /* 0x000fe2000801160f */
[----:B--2---:R-:W-:Y:S01]  /*3a00*/  LOP3.LUT P1, RZ, R6, 0x1, RZ, 0xc0, !PT ;  /* 0x0000000106ff7812 */ /* 0x004fe2000782c0ff */
[----:B------:R-:W-:Y:S02]  /*3a10*/  UIADD3 UR5, UPT, UPT, -UR5, UR12, URZ ;  /* 0x0000000c05057290 */ /* 0x000fe4000fffe1ff */
[----:B------:R-:W-:-:S04]  /*3a20*/  UIMAD UR15, UR15, 0x70, UR13 ;  /* 0x000000700f0f78a4 */ /* 0x000fc8000f8e020d */
[----:B------:R-:W-:Y:S01]  /*3a30*/  ULEA UR15, UR5, UR15, 0x14 ;  /* 0x0000000f050f7291 */ /* 0x000fe2000f8ea0ff */
[----:B------:R-:W2:Y:S02]  /*3a40*/  SYNCS.PHASECHK.TRANS64.TRYWAIT P0, [UR14+0x190], R0 ;  /* 0x00019000ff0075a7 */ /* 0x000ea4000800110e */
[----:B-12-4-:R-:W-:Y:S09]  /*3a50*/  @!P0 BRA `(.L_x_69) ;  /* 0x0000004c00f08947 */ /* 0x016ff20003800000 */
.L_x_168:
[----:B------:R-:W-:Y:S01]  /*3a60*/  IADD3 R10, PT, PT, R10, 0x1, RZ ;  /* 0x000000010a0a7810 */ /* 0x000fe20007ffe0ff */
[----:B------:R-:W-:Y:S06]  /*3a70*/  BRA.U !UP3, `(.L_x_70) ;  /* 0x000000010b987547 */ /* 0x000fec000b800000 */
[----:B------:R-:W-:Y:S01]  /*3a80*/  UPLOP3.LUT UP4, UPT, UPT, UPT, UPT, 0x40, 0x4 ;  /* 0x000000000004789c */ /* 0x000fe20003f8e870 */
[----:B------:R-:W-:Y:S01]  /*3a90*/  UMOV UR18, UR16 ;  /* 0x0000001000127c82 */ /* 0x000fe20008000000 */
[----:B------:R-:W-:Y:S01]  /*3aa0*/  UMOV UR17, UR8 ;  /* 0x0000000800117c82 */ /* 0x000fe20008000000 */
[----:B------:R-:W-:-:S08]  /*3ab0*/  UMOV UR5, UR11 ;  /* 0x0000000b00057c82 */ /* 0x000fd00008000000 */
.L_x_73:
[----:B------:R-:W-:Y:S02]  /*3ac0*/  UIADD3 UR18, UPT, UPT, UR18, 0x1, URZ ;  /* 0x0000000112127890 */ /* 0x000fe4000fffe0ff */
[----:B--2---:R-:W-:Y:S02]  /*3ad0*/  ULEA UR7, UR5, UR9, 0x3 ;  /* 0x0000000905077291 */ /* 0x004fe4000f8e18ff */
[----:B------:R-:W-:Y:S01]  /*3ae0*/  UISETP.NE.AND UP0, UPT, UR18, URZ, UPT ;  /* 0x000000ff1200728c */ /* 0x000fe2000bf05270 */
[----:B----4-:R-:W-:Y:S10]  /*3af0*/  @P2 BRA `(.L_x_71) ;  /* 0x00000000000c2947 */ /* 0x010ff40003800000 */
[----:B-1----:R-:W-:Y:S04]  /*3b00*/  SHF.L.U32 R2, R8, 0x1f, RZ ;  /* 0x0000001f08027819 */ /* 0x002fe800000006ff */
[----:B------:R-:W1:Y:S02]  /*3b10*/  SYNCS.PHASECHK.TRANS64.TRYWAIT P0, [UR7], R2 ;  /* 0x00000002ff0075a7 */ /* 0x000e640008001107 */
[----:B-1----:R-:W-:Y:S05]  /*3b20*/  @!P0 BRA `(.L_x_72) ;  /* 0x0000004c00d48947 */ /* 0x002fea0003800000 */
.L_x_71:
[----:B------:R-:W-:Y:S01]  /*3b30*/  UISETP.NE.AND UP1, UPT, UR17, 0x1, UPT ;  /* 0x000000011100788c */ /* 0x000fe2000bf25270 */
[----:B------:R-:W-:Y:S01]  /*3b40*/  PLOP3.LUT P2, PT, PT, PT, PT, 0x80, 0x8 ;  /* 0x000000000008781c */ /* 0x000fe20003f4f070 */
[----:B------:R-:W-:Y:S02]  /*3b50*/  UIADD3 UR11, UPT, UPT, UR5, 0x1, URZ ;  /* 0x00000001050b7890 */ /* 0x000fe4000fffe0ff */
[----:B------:R-:W-:Y:S02]  /*3b60*/  UIMAD UR6, UR5, 0x1c0, UR4 ;  /* 0x000001c0050678a4 */ /* 0x000fe4000f8e0204 */
[----:B------:R-:W-:Y:S01]  /*3b70*/  UISETP.NE.AND UP2, UPT, UR11, 0x12, UPT ;  /* 0x000000120b00788c */ /* 0x000fe2000bf45270 */
[----:B------:R-:W-:Y:S01]  /*3b80*/  PLOP3.LUT P0, PT, PT, PT, UP1, 0x80, 0x8 ;  /* 0x000000000008781c */ /* 0x000fe20003f0f018 */
[----:B------:R-:W-:Y:S02]  /*3b90*/  UIADD3 UR28, UPT, UPT, UR6, 0x2, URZ ;  /* 0x00000002061c7890 */ /* 0x000fe4000fffe0ff */
[----:B------:R-:W-:Y:S02]  /*3ba0*/  USEL UR22, URZ, 0x1, UP2 ;  /* 0x00000001ff167887 */ /* 0x000fe40009000000 */
[----:B------:R-:W-:Y:S02]  /*3bb0*/  USEL UR11, UR11, URZ, UP2 ;  /* 0x000000ff0b0b7287 */ /* 0x000fe40009000000 */
[----:B------:R-:W-:Y:S02]  /*3bc0*/  UIADD3 UR17, UPT, UPT, UR17, -0x1, URZ ;  /* 0xffffffff11117890 */ /* 0x000fe4000fffe0ff */
[----:B------:R-:W-:Y:S01]  /*3bd0*/  @UP1 ULEA UR19, UR11, UR9, 0x3 ;  /* 0x000000090b131291 */ /* 0x000fe2000f8e18ff */
[----:B------:R-:W-:Y:S01]  /*3be0*/  LOP3.LUT R8, R8, UR22, RZ, 0x3c, !PT ;  /* 0x0000001608087c12 */ /* 0x000fe2000f8e3cff */
[----:B------:R-:W-:Y:S01]  /*3bf0*/  ULEA UR22, UR5, UR10, 0x8 ;  /* 0x0000000a05167291 */ /* 0x000fe2000f8e40ff */
[----:B------:R-:W-:Y:S02]  /*3c00*/  UMOV UR23, 0x80004020 ;  /* 0x8000402000177882 */ /* 0x000fe40000000000 */
[----:B-1----:R-:W-:Y:S01]  /*3c10*/  @P0 SHF.L.U32 R0, R8, 0x1f, RZ ;  /* 0x0000001f08000819 */ /* 0x002fe200000006ff */
[----:B------:R-:W-:Y:S01]  /*3c20*/  UIADD3 UR26, UPT, UPT, UR22, 0x2, URZ ;  /* 0x00000002161a7890 */ /* 0x000fe2000fffe0ff */
[----:B------:R-:W-:Y:S02]  /*3c30*/  UMOV UR29, 0x80004020 ;  /* 0x80004020001d7882 */ /* 0x000fe40000000000 */
[----:B------:R2:W4:Y:S01]  /*3c40*/  @P0 SYNCS.PHASECHK.TRANS64.TRYWAIT P2, [UR19], R0 ;  /* 0x00000000ff0005a7 */ /* 0x0005220008041113 */
[----:B------:R-:W-:Y:S01]  /*3c50*/  UIADD3 UR19, UPT, UPT, UR7, 0x90, URZ ;  /* 0x0000009007137890 */ /* 0x000fe2000fffe0ff */
[----:B------:R-:W-:Y:S02]  /*3c60*/  UMOV UR27, 0x80004020 ;  /* 0x80004020001b7882 */ /* 0x000fe40000000000 */
[----:B------:R-:W-:Y:S01]  /*3c70*/  UMOV UR7, 0x80004020 ;  /* 0x8000402000077882 */ /* 0x000fe20000000000 */
[----:B------:R-:W-:Y:S01]  /*3c80*/  UMOV UR5, UR11 ;  /* 0x0000000b00057c82 */ /* 0x000fe20008000000 */
[----:B------:R2:W-:Y:S01]  /*3c90*/  UTCHMMA gdesc[UR22], gdesc[UR6], tmem[UR15], tmem[UR24], idesc[UR25], UP4 ;  /* 0x00ff1806160075ea */ /* 0x0005e2000a00000f */
[----:B------:R-:W-:Y:S01]  /*3ca0*/  UPLOP3.LUT UP4, UPT, UPT, UPT, UPT, 0x80, 0x8 ;  /* 0x000000000008789c */ /* 0x000fe20003f8f070 */
[----:B------:R2:W-:Y:S02]  /*3cb0*/  UTCHMMA gdesc[UR26], gdesc[UR28], tmem[UR15], tmem[UR20], idesc[UR21], UPT ;  /* 0x00ff141c1a0075ea */ /* 0x0005e4000b80000f */
[----:B------:R2:W-:Y:S01]  /*3cc0*/  UTCBAR [UR19], URZ ;  /* 0x000000ff130073e9 */ /* 0x0005e200080000ff */
[----:B------:R-:W-:Y:S07]  /*3cd0*/  BRA.U UP0, `(.L_x_73) ;  /* 0xfffffffd00787547 */ /* 0x000fee000b83ffff */
.L_x_70:
[----:B------:R-:W-:Y:S01]  /*3ce0*/  UIADD3 UR12, UPT, UPT, UR12, 0x1, URZ ;  /* 0x000000010c0c7890 */ /* 0x000fe2000fffe0ff */
[C---:B------:R-:W-:Y:S01]  /*3cf0*/  ISETP.NE.AND P0, PT, R10.reuse, 0x2, PT ;  /* 0x000000020a00780c */ /* 0x040fe20003f05270 */
[----:B------:R-:W-:Y:S02]  /*3d00*/  UIADD3 UR14, UPT, UPT, UR14, 0x170, URZ ;  /* 0x000001700e0e7890 */ /* 0x000fe4000fffe0ff */
[----:B------:R-:W-:Y:S01]  /*3d10*/  UISETP.NE.AND UP0, UPT, UR12, 0x4, UPT ;  /* 0x000000040c00788c */ /* 0x000fe2000bf05270 */
[----:B-12---:R-:W-:Y:S02]  /*3d20*/  SEL R0, RZ, 0x1, P0 ;  /* 0x00000001ff007807 */ /* 0x006fe40000000000 */
[----:B------:R-:W-:Y:S01]  /*3d30*/  SEL R10, R10, RZ, P0 ;  /* 0x000000ff0a0a7207 */ /* 0x000fe20000000000 */
[----:B------:R-:W-:Y:S01]  /*3d40*/  USEL UR5, URZ, 0x1, UP0 ;  /* 0x00000001ff057887 */ /* 0x000fe20008000000 */
[----:B------:R-:W-:Y:S01]  /*3d50*/  LOP3.LUT R9, R9, R0, RZ, 0x3c, !PT ;  /* 0x0000000009097212 */ /* 0x000fe200078e3cff */
[----:B------:R-:W-:Y:S01]  /*3d60*/  USEL UR12, UR12, URZ, UP0 ;  /* 0x000000ff0c0c7287 */ /* 0x000fe20008000000 */
[----:B------:R1:W-:Y:S03]  /*3d70*/  UTCBAR [UR14], URZ ;  /* 0x000000ff0e0073e9 */ /* 0x0003e600080000ff */
[----:B------:R-:W-:Y:S01]  /*3d80*/  LOP3.LUT R11, R11, UR5, RZ, 0x3c, !PT ;  /* 0x000000050b0b7c12 */ /* 0x000fe2000f8e3cff */
[----:B------:R-:W-:Y:S07]  /*3d90*/  @P1 BRA `(.L_x_74) ;  /* 0xfffffff800b41947 */ /* 0x000fee000383ffff */
[----:B------:R-:W2:Y:S01]  /*3da0*/  S2UR UR4, SR_CgaCtaId ;  /* 0x00000000000479c3 */ /* 0x000ea20000008800 */
[----:B------:R-:W-:Y:S01]  /*3db0*/  ELECT P0, URZ, PT ;  /* 0x0000000000ff782f */ /* 0x000fe20003800000 */
[----:B------:R-:W-:Y:S01]  /*3dc0*/  IMAD.MOV.U32 R0, RZ, RZ, 0x1 ;  /* 0x00000001ff007424 */ /* 0x000fe200078e00ff */
[----:B------:R-:W-:Y:S01]  /*3dd0*/  UIADD3 UR9, UPT, UPT, UR9, 0x190, URZ ;  /* 0x0000019009097890 */ /* 0x000fe2000fffe0ff */
[----:B------:R-:W-:Y:S01]  /*3de0*/  SHF.L.U32 R2, R11, 0x1f, RZ ;  /* 0x0000001f0b027819 */ /* 0x000fe200000006ff */
[----:B------:R-:W-:-:S03]  /*3df0*/  UMOV UR5, 0x40 ;  /* 0x0000004000057882 */ /* 0x000fc60000000000 */
[----:B------:R-:W-:Y:S01]  /*3e00*/  UVIRTCOUNT.DEALLOC.SMPOOL 0x80 ;  /* 0x000000800000784c */ /* 0x000fe20000000000 */
[----:B--2---:R-:W-:Y:S02]  /*3e10*/  ULEA UR4, UR4, UR5, 0x18 ;  /* 0x0000000504047291 */ /* 0x004fe4000f8ec0ff */
[----:B------:R-:W-:-:S07]  /*3e20*/  ULEA UR5, UR12, UR9, 0x3 ;  /* 0x000000090c057291 */ /* 0x000fce000f8e18ff */
[----:B------:R2:W-:Y:S02]  /*3e30*/  @P0 STS.U8 [UR4+0x1c], R0 ;  /* 0x00001c00ff000988 */ /* 0x0005e40008000004 */
[----:B------:R-:W3:Y:S02]  /*3e40*/  SYNCS.PHASECHK.TRANS64.TRYWAIT P0, [UR5], R2 ;  /* 0x00000002ff0075a7 */ /* 0x000ee40008001105 */
[----:B--23--:R-:W-:Y:S05]  /*3e50*/  @!P0 BRA `(.L_x_75) ;  /* 0x0000004c00208947 */ /* 0x00cfea0003800000 */
.L_x_171:
[----:B------:R-:W-:-:S04]  /*3e60*/  UIADD3 UR6, UPT, UPT, UR12, 0x1, URZ ;  /* 0x000000010c067890 */ /* 0x000fc8000fffe0ff */
[----:B------:R-:W-:-:S04]  /*3e70*/  UISETP.NE.AND UP0, UPT, UR6, 0x4, UPT ;  /* 0x000000040600788c */ /* 0x000fc8000bf05270 */
[----:B------:R-:W-:Y:S02]  /*3e80*/  USEL UR7, URZ, 0x1, UP0 ;  /* 0x00000001ff077887 */ /* 0x000fe40008000000 */
[----:B------:R-:W-:-:S04]  /*3e90*/  USEL UR6, UR6, URZ, UP0 ;  /* 0x000000ff06067287 */ /* 0x000fc80008000000 */
[----:B------:R-:W-:Y:S01]  /*3ea0*/  ULEA UR5, UR6, UR9, 0x3 ;  /* 0x0000000906057291 */ /* 0x000fe2000f8e18ff */
[----:B--2---:R-:W-:-:S04]  /*3eb0*/  LOP3.LUT R2, R11, UR7, RZ, 0x3c, !PT ;  /* 0x000000070b027c12 */ /* 0x004fc8000f8e3cff */
[----:B------:R-:W-:-:S04]  /*3ec0*/  SHF.L.U32 R3, R2, 0x1f, RZ ;  /* 0x0000001f02037819 */ /* 0x000fc800000006ff */
[----:B------:R-:W2:Y:S02]  /*3ed0*/  SYNCS.PHASECHK.TRANS64.TRYWAIT P0, [UR5], R3 ;  /* 0x00000003ff0075a7 */ /* 0x000ea40008001105 */
[----:B--2---:R-:W-:Y:S05]  /*3ee0*/  @!P0 BRA `(.L_x_76) ;  /* 0x0000004c00148947 */ /* 0x004fea0003800000 */
.L_x_173:
[----:B------:R-:W-:-:S04]  /*3ef0*/  UIADD3 UR6, UPT, UPT, UR6, 0x1, URZ ;  /* 0x0000000106067890 */ /* 0x000fc8000fffe0ff */
[----:B------:R-:W-:-:S04]  /*3f00*/  UISETP.NE.AND UP0, UPT, UR6, 0x4, UPT ;  /* 0x000000040600788c */ /* 0x000fc8000bf05270 */
[----:B------:R-:W-:Y:S02]  /*3f10*/  USEL UR7, URZ, 0x1, UP0 ;  /* 0x00000001ff077887 */ /* 0x000fe40008000000 */
[----:B------:R-:W-:-:S04]  /*3f20*/  USEL UR6, UR6, URZ, UP0 ;  /* 0x000000ff06067287 */ /* 0x000fc80008000000 */
[----:B------:R-:W-:Y:S01]  /*3f30*/  ULEA UR5, UR6, UR9, 0x3 ;  /* 0x0000000906057291 */ /* 0x000fe2000f8e18ff */
[----:B------:R-:W-:-:S04]  /*3f40*/  LOP3.LUT R2, R2, UR7, RZ, 0x3c, !PT ;  /* 0x0000000702027c12 */ /* 0x000fc8000f8e3cff */
[----:B--2---:R-:W-:-:S04]  /*3f50*/  SHF.L.U32 R3, R2, 0x1f, RZ ;  /* 0x0000001f02037819 */ /* 0x004fc800000006ff */
[----:B------:R-:W2:Y:S02]  /*3f60*/  SYNCS.PHASECHK.TRANS64.TRYWAIT P0, [UR5], R3 ;  /* 0x00000003ff0075a7 */ /* 0x000ea40008001105 */
[----:B--2---:R-:W-:Y:S05]  /*3f70*/  @!P0 BRA `(.L_x_77) ;  /* 0x0000004c00088947 */ /* 0x004fea0003800000 */
.L_x_175:
[----:B------:R-:W-:-:S04]  /*3f80*/  UIADD3 UR6, UPT, UPT, UR6, 0x1, URZ ;  /* 0x0000000106067890 */ /* 0x000fc8000fffe0ff */
[----:B------:R-:W-:-:S04]  /*3f90*/  UISETP.NE.AND UP0, UPT, UR6, 0x4, UPT ;  /* 0x000000040600788c */ /* 0x000fc8000bf05270 */
[----:B------:R-:W-:Y:S02]  /*3fa0*/  USEL UR5, URZ, 0x1, UP0 ;  /* 0x00000001ff057887 */ /* 0x000fe40008000000 */
[----:B------:R-:W-:-:S04]  /*3fb0*/  USEL UR6, UR6, URZ, UP0 ;  /* 0x000000ff06067287 */ /* 0x000fc80008000000 */
[----:B------:R-:W-:Y:S01]  /*3fc0*/  ULEA UR6, UR6, UR9, 0x3 ;  /* 0x0000000906067291 */ /* 0x000fe2000f8e18ff */
[----:B------:R-:W-:-:S04]  /*3fd0*/  LOP3.LUT R2, R2, UR5, RZ, 0x3c, !PT ;  /* 0x0000000502027c12 */ /* 0x000fc8000f8e3cff */
[----:B------:R-:W-:-:S04]  /*3fe0*/  SHF.L.U32 R2, R2, 0x1f, RZ ;  /* 0x0000001f02027819 */ /* 0x000fc800000006ff */
[----:B------:R-:W3:Y:S02]  /*3ff0*/  SYNCS.PHASECHK.TRANS64.TRYWAIT P0, [UR6], R2 ;  /* 0x00000002ff0075a7 */ /* 0x000ee40008001106 */
[----:B---3--:R-:W-:Y:S05]  /*4000*/  @!P0 BRA `(.L_x_78) ;  /* 0x0000004800fc8947 */ /* 0x008fea0003800000 */
.L_x_177:
[----:B------:R-:W-:Y:S01]  /*4010*/  NOP ;  /* 0x0000000000007918 */ /* 0x000fe20000000000 */
[----:B--2---:R-:W2:Y:S01]  /*4020*/  LDS R0, [UR4+0x14] ;  /* 0x00001404ff007984 */ /* 0x004ea20008000800 */
[----:B------:R-:W-:Y:S01]  /*4030*/  ULOP3.LUT UR6, UR13, 0xffff, URZ, 0xc0, !UPT ;  /* 0x0000ffff0d067892 */ /* 0x000fe2000f8ec0ff */
[----:B------:R-:W-:Y:S01]  /*4040*/  UMOV UR8, 0xffff ;  /* 0x0000ffff00087882 */ /* 0x000fe20000000000 */
[----:B------:R-:W-:Y:S02]  /*4050*/  UMOV UR5, 0x1 ;  /* 0x0000000100057882 */ /* 0x000fe40000000000 */
[----:B------:R-:W-:-:S04]  /*4060*/  USHF.R.U32.HI UR6, URZ, 0x5, UR6 ;  /* 0x00000005ff067899 */ /* 0x000fc80008011606 */
[----:B------:R-:W-:Y:S02]  /*4070*/  USHF.L.U32 UR8, UR8, UR6, URZ ;  /* 0x0000000608087299 */ /* 0x000fe400080006ff */
[----:B------:R-:W-:-:S04]  /*4080*/  USHF.L.U32 UR5, UR5, UR6, URZ ;  /* 0x0000000605057299 */ /* 0x000fc800080006ff */
[----:B--2---:R-:W-:-:S04]  /*4090*/  LOP3.LUT R0, R0, UR8, RZ, 0xc0, !PT ;  /* 0x0000000800007c12 */ /* 0x004fc8000f8ec0ff */
[----:B------:R-:W-:-:S13]  /*40a0*/  ISETP.NE.AND P0, PT, R0, UR8, PT ;  /* 0x0000000800007c0c */ /* 0x000fda000bf05270 */
[----:B------:R-:W-:Y:S05]  /*40b0*/  @P0 BRA `(.L_x_79) ;  /* 0x0000000000580947 */ /* 0x000fea0003800000 */
[----:B------:R-:W2:Y:S02]  /*40c0*/  LDS R0, [UR4+0x18] ;  /* 0x00001804ff007984 */ /* 0x000ea40008000800 */
[----:B--2---:R-:W-:-:S04]  /*40d0*/  LOP3.LUT R0, R0, UR5, RZ, 0xc0, !PT ;  /* 0x0000000500007c12 */ /* 0x004fc8000f8ec0ff */
[----:B------:R-:W-:-:S13]  /*40e0*/  ISETP.NE.AND P0, PT, R0, UR5, PT ;  /* 0x0000000500007c0c */ /* 0x000fda000bf05270 */
[----:B------:R-:W-:Y:S05]  /*40f0*/  @P0 BRA `(.L_x_80) ;  /* 0x00000000003c0947 */ /* 0x000fea0003800000 */
[----:B------:R-:W2:Y:S01]  /*4100*/  S2R R2, SR_LANEID ;  /* 0x0000000000027919 */ /* 0x000ea20000000000 */
[----:B------:R-:W-:Y:S01]  /*4110*/  ULOP3.LUT UR8, URZ, UR8, URZ, 0x33, !UPT ;  /* 0x00000008ff087292 */ /* 0x000fe2000f8e33ff */
[----:B------:R-:W-:Y:S02]  /*4120*/  VOTEU.ANY UR7, UPT, PT ;  /* 0x0000000000077886 */ /* 0x000fe400038e0100 */
[----:B------:R-:W-:-:S03]  /*4130*/  UFLO.U32 UR7, UR7 ;  /* 0x00000007000772bd */ /* 0x000fc600080e0000 */
[----:B------:R-:W-:-:S04]  /*4140*/  IMAD.U32 R0, RZ, RZ, UR8 ;  /* 0x00000008ff007e24 */ /* 0x000fc8000f8e00ff */
[----:B------:R3:W1:Y:S02]  /*4150*/  REDUX UR6, R0 ;  /* 0x00000000000673c4 */ /* 0x0006640000000000 */
[----:B------:R1:W-:Y:S01]  /*4160*/  UTCATOMSWS.AND URZ, UR8 ;  /* 0x0000000800ff79e3 */ /* 0x0003e20008000000 */
[----:B--2---:R-:W-:Y:S02]  /*4170*/  ISETP.EQ.U32.AND P0, PT, R2, UR7, PT ;  /* 0x0000000702007c0c */ /* 0x004fe4000bf02070 */
[----:B---3--:R-:W-:Y:S02]  /*4180*/  LOP3.LUT R0, RZ, UR5, RZ, 0x33, !PT ;  /* 0x00000005ff007c12 */ /* 0x008fe4000f8e33ff */
[----:B-1----:R-:W-:Y:S02]  /*4190*/  MOV R2, UR6 ;  /* 0x0000000600027c02 */ /* 0x002fe40008000f00 */
[----:B------:R-:W1:Y:S07]  /*41a0*/  REDUX UR5, R0 ;  /* 0x00000000000573c4 */ /* 0x000e6e0000000000 */
[----:B------:R2:W-:Y:S01]  /*41b0*/  @P0 ATOMS.AND RZ, [UR4+0x14], R2 ;  /* 0x00001402ffff098c */ /* 0x0005e2000a800004 */
[----:B-1----:R-:W-:-:S05]  /*41c0*/  IMAD.U32 R0, RZ, RZ, UR5 ;  /* 0x00000005ff007e24 */ /* 0x002fca000f8e00ff */
[----:B------:R2:W-:Y:S01]  /*41d0*/  @P0 ATOMS.AND RZ, [UR4+0x18], R0 ;  /* 0x00001800ffff098c */ /* 0x0005e2000a800004 */
[----:B------:R-:W-:Y:S05]  /*41e0*/  BRA `(.L_x_81) ;  /* 0x0000000000147947 */ /* 0x000fea0003800000 */
.L_x_80:
[----:B------:R-:W-:Y:S02]  /*41f0*/  MOV R2, 0x4210 ;  /* 0x0000421000027802 */ /* 0x000fe40000000f00 */
[----:B-1--45:R-:W-:Y:S05]  /*4200*/  CALL.REL.NOINC `($__internal_0_$__cuda_sm10x_tcgen05_guardrail_trap_col_being_dealloced_not_returned_by_alloc) ;  /* 0x0000004c002c7944 */ /* 0x032fea0003c00000 */
[----:B------:R-:W-:Y:S05]  /*4210*/  BRA `(.L_x_81) ;  /* 0x0000000000087947 */ /* 0x000fea0003800000 */
.L_x_79:
[----:B------:R-:W-:Y:S02]  /*4220*/  MOV R2, 0x4240 ;  /* 0x0000424000027802 */ /* 0x000fe40000000f00 */
[----:B-1--45:R-:W-:Y:S05]  /*4230*/  CALL.REL.NOINC `($__internal_2_$__cuda_sm10x_tcgen05_guardrail_trap_unallocated_columns_being_dealloced) ;  /* 0x0000004c00387944 */ /* 0x032fea0003c00000 */
.L_x_81:
[----:B------:R-:W-:Y:S01]  /*4240*/  NOP ;  /* 0x0000000000007918 */ /* 0x000fe20000000000 */
[----:B------:R-:W-:Y:S05]  /*4250*/  EXIT ;  /* 0x000000000000794d */ /* 0x000fea0003800000 */
.L_x_63:
[----:B------:R-:W-:-:S09]  /*4260*/  UISETP.NE.OR UP2, UPT, UR8, 0x3, !UP2 ;  /* 0x000000030800788c */ /* 0x000fd2000d745670 */
[----:B------:R-:W-:Y:S05]  /*4270*/  BRA.U UP2, `(.L_x_82) ;  /* 0x0000000d02b07547 */ /* 0x000fea000b800000 */
[----:B------:R-:W1:Y:S01]  /*4280*/  LDC R0, c[0x0][0xb30] ;  /* 0x0002cc00ff007b82 */ /* 0x000e620000000800 */
[----:B------:R-:W2:Y:S01]  /*4290*/  LDCU.64 UR4, c[0x0][0x888] ;  /* 0x00011100ff0477ac */ /* 0x000ea20008000a00 */
[----:B------:R-:W-:Y:S02]  /*42a0*/  HFMA2 R25, -RZ, RZ, 0, 0 ;  /* 0x00000000ff197431 */ /* 0x000fe400000001ff */
[----:B------:R-:W-:Y:S01]  /*42b0*/  IMAD.MOV.U32 R27, RZ, RZ, 0x1 ;  /* 0x00000001ff1b7424 */ /* 0x000fe200078e00ff */
[----:B------:R-:W-:Y:S01]  /*42c0*/  MOV R23, 0x3800 ;  /* 0x0000380000177802 */ /* 0x000fe20000000f00 */
[----:B------:R-:W4:Y:S01]  /*42d0*/  LDCU.64 UR14, c[0x0][0x890] ;  /* 0x00011200ff0e77ac */ /* 0x000f220008000a00 */
[----:B------:R-:W-:Y:S01]  /*42e0*/  IMAD.MOV.U32 R26, RZ, RZ, RZ ;  /* 0x000000ffff1a7224 */ /* 0x000fe200078e00ff */
[----:B------:R-:W3:Y:S01]  /*42f0*/  LDC R22, c[0x0][0x370] ;  /* 0x0000dc00ff167b82 */ /* 0x000ee20000000800 */
[----:B------:R-:W-:Y:S01]  /*4300*/  UPLOP3.LUT UP1, UPT, UPT, UPT, UPT, 0x40, 0x4 ;  /* 0x000000000004789c */ /* 0x000fe20003f2e870 */
[----:B------:R-:W-:-:S06]  /*4310*/  UMOV UR6, URZ ;  /* 0x000000ff00067c82 */ /* 0x000fcc0008000000 */
[----:B------:R-:W3:Y:S01]  /*4320*/  LDC R3, c[0x0][0xb0c] ;  /* 0x0002c300ff037b82 */ /* 0x000ee20000000800 */
[----:B--2---:R-:W-:-:S03]  /*4330*/  UISETP.NE.U32.AND UP5, UPT, UR4, URZ, UPT ;  /* 0x000000ff0400728c */ /* 0x004fc6000bfa5070 */
[----:B------:R-:W-:Y:S01]  /*4340*/  UMOV UR4, 0x400 ;  /* 0x0000040000047882 */ /* 0x000fe20000000000 */
[----:B----4-:R-:W-:-:S03]  /*4350*/  UISETP.NE.U32.AND UP6, UPT, UR14, URZ, UPT ;  /* 0x000000ff0e00728c */ /* 0x010fc6000bfc5070 */
[----:B------:R-:W2:Y:S01]  /*4360*/  LDC R20, c[0x0][0xb20] ;  /* 0x0002c800ff147b82 */ /* 0x000ea20000000800 */
[----:B-1----:R-:W-:Y:S01]  /*4370*/  ISETP.NE.AND P1, PT, R0, 0x1, PT ;  /* 0x000000010000780c */ /* 0x002fe20003f25270 */
[----:B------:R-:W-:Y:S02]  /*4380*/  UISETP.NE.AND.EX UP5, UPT, UR5, URZ, UPT, UP5 ;  /* 0x000000ff0500728c */ /* 0x000fe4000bfa5350 */
[----:B------:R-:W-:Y:S02]  /*4390*/  ULEA UR4, UR37, UR4, 0x18 ;  /* 0x0000000425047291 */ /* 0x000fe4000f8ec0ff */
[----:B------:R-:W-:Y:S02]  /*43a0*/  UISETP.NE.AND.EX UP6, UPT, UR15, URZ, UPT, UP6 ;  /* 0x000000ff0f00728c */ /* 0x000fe4000bfc5360 */
[----:B------:R-:W1:Y:S08]  /*43b0*/  LDC.64 R28, c[0x0][0x348] ;  /* 0x0000d200ff1c7b82 */ /* 0x000e700000000a00 */
[----:B------:R-:W4:Y:S08]  /*43c0*/  LDC.64 R14, c[0x0][0xb10] ;  /* 0x0002c400ff0e7b82 */ /* 0x000f300000000a00 */
[----:B------:R-:W1:Y:S08]  /*43d0*/  LDC.64 R6, c[0x0][0xb18] ;  /* 0x0002c600ff067b82 */ /* 0x000e700000000a00 */
[----:B------:R-:W1:Y:S08]  /*43e0*/  LDC.64 R4, c[0x0][0xb28] ;  /* 0x0002ca00ff047b82 */ /* 0x000e700000000a00 */
[----:B--23--:R-:W1:Y:S02]  /*43f0*/  LDC R21, c[0x0][0x374] ;  /* 0x0000dd00ff157b82 */ /* 0x00ce640000000800 */
.L_x_90:
[C---:B------:R-:W-:Y:S02]  /*4400*/  LEA R0, R26.reuse, UR4, 0x3 ;  /* 0x000000041a007c11 */ /* 0x040fe4000f8e18ff */
[----:B------:R-:W-:Y:S02]  /*4410*/  SHF.L.U32 R2, R25, 0x1f, RZ ;  /* 0x0000001f19027819 */ /* 0x000fe400000006ff */
[----:B------:R-:W-:Y:S02]  /*4420*/  LEA R16, R26, UR4, 0x4 ;  /* 0x000000041a107c11 */ /* 0x000fe4000f8e20ff */
[----:B------:R-:W2:Y:S02]  /*4430*/  SYNCS.PHASECHK.TRANS64.TRYWAIT P0, [R0+URZ+0x150], R2 ;  /* 0x00015002000075a7 */ /* 0x000ea400080011ff */
[----:B--2---:R-:W-:Y:S05]  /*4440*/  @!P0 BRA `(.L_x_83) ;  /* 0x0000004800048947 */ /* 0x004fea0003800000 */
.L_x_178:
[----:B------:R-:W-:Y:S01]  /*4450*/  ISETP.GE.AND P0, PT, R76, 0x1, PT ;  /* 0x000000014c00780c */ /* 0x000fe20003f06270 */
[----:B------:R-:W3:Y:S01]  /*4460*/  LDS.128 R16, [R16+0x1e0] ;  /* 0x0001e00010107984 */ /* 0x000ee20000000c00 */
[----:B------:R-:W-:Y:S01]  /*4470*/  ISETP.NE.U32.AND P3, PT, RZ, UR14, PT ;  /* 0x0000000eff007c0c */ /* 0x000fe2000bf65070 */
[----:B--2---:R-:W-:Y:S03]  /*4480*/  VIADD R0, R0, 0x160 ;  /* 0x0000016000007836 */ /* 0x004fe60000000000 */
[----:B------:R-:W-:Y:S01]  /*4490*/  ISETP.NE.AND.EX P3, PT, RZ, UR15, PT, P3 ;  /* 0x0000000fff007c0c */ /* 0x000fe2000bf65330 */
[----:B------:R-:W-:Y:S01]  /*44a0*/  @!PT LDS RZ, [RZ] ;  /* 0x00000000fffff984 */ /* 0x000fe20000000800 */
[----:B------:R-:W-:Y:S01]  /*44b0*/  @!PT LDS RZ, [RZ] ;  /* 0x00000000fffff984 */ /* 0x000fe20000000800 */
[----:B------:R-:W-:Y:S01]  /*44c0*/  @!PT LDS RZ, [RZ] ;  /* 0x00000000fffff984 */ /* 0x000fe20000000800 */
[----:B------:R-:W-:Y:S01]  /*44d0*/  @!PT LDS RZ, [RZ] ;  /* 0x00000000fffff984 */ /* 0x000fe20000000800 */
[----:B------:R2:W-:Y:S06]  /*44e0*/  MEMBAR.ALL.CTA ;  /* 0x0000000000007992 */ /* 0x0005ec0000008000 */
[----:B--2---:R-:W2:Y:S01]  /*44f0*/  FENCE.VIEW.ASYNC.S ;  /* 0x00000000000073c6 */ /* 0x004ea20000000000 */
[----:B------:R-:W-:Y:S04]  /*4500*/  PRMT R0, RZ, 0x654, R0 ;  /* 0x00000654ff007816 */ /* 0x000fe80000000000 */
[----:B--2---:R2:W-:Y:S01]  /*4510*/  SYNCS.ARRIVE.TRANS64.RED.A1T0 RZ, [R0+URZ], RZ ;  /* 0x000000ff00ff79a7 */ /* 0x0045e200081004ff */
[----:B---3--:R-:W-:Y:S11]  /*4520*/  LOP3.LUT P4, RZ, R18, 0x1, RZ, 0xc0, !PT ;  /* 0x0000000112ff7812 */ /* 0x008ff6000788c0ff */
[----:B------:R-:W-:Y:S02]  /*4530*/  @!UPT UIADD3 URZ, UPT, UPT, URZ, URZ, URZ ;  /* 0x000000fffffff290 */ /* 0x000fe4000fffe0ff */
[----:B------:R-:W-:Y:S02]  /*4540*/  @P4 MOV R11, R16 ;  /* 0x00000010000b4202 */ /* 0x000fe40000000f00 */
[----:B------:R-:W-:Y:S01]  /*4550*/  @P4 LOP3.LUT R10, R17, 0xffff, RZ, 0xc0, !PT ;  /* 0x0000ffff110a4812 */ /* 0x000fe200078ec0ff */
[----:B--2---:R-:W-:Y:S06]  /*4560*/  @!P0 BRA `(.L_x_84) ;  /* 0x0000000000a48947 */ /* 0x004fec0003800000 */
[-C--:B-1----:R-:W-:Y:S01]  /*4570*/  IMAD.HI.U32 R0, R21, R7.reuse, RZ ;  /* 0x0000000715007227 */ /* 0x082fe200078e00ff */
[----:B------:R-:W-:Y:S02]  /*4580*/  ISETP.NE.AND P0, PT, R6, 0x1, PT ;  /* 0x000000010600780c */ /* 0x000fe40003f05270 */
[----:B------:R-:W-:Y:S01]  /*4590*/  ISETP.NE.AND P2, PT, R76, 0x1, PT ;  /* 0x000000014c00780c */ /* 0x000fe20003f45270 */
[----:B----4-:R-:W-:Y:S01]  /*45a0*/  IMAD.HI.U32 R9, R22, R14, RZ ;  /* 0x0000000e16097227 */ /* 0x010fe200078e00ff */
[----:B------:R-:W-:Y:S02]  /*45b0*/  SHF.R.U32.HI R0, RZ, R20, R0 ;  /* 0x00000014ff007219 */ /* 0x000fe40000011600 */
[----:B------:R-:W-:Y:S01]  /*45c0*/  ISETP.NE.AND P5, PT, R3, 0x1, PT ;  /* 0x000000010300780c */ /* 0x000fe20003fa5270 */
[----:B------:R-:W-:Y:S01]  /*45d0*/  IMAD.HI.U32 R13, R10, R7, RZ ;  /* 0x000000070a0d7227 */ /* 0x000fe200078e00ff */
[----:B------:R-:W-:Y:S02]  /*45e0*/  SHF.R.U32.HI R9, RZ, R15, R9 ;  /* 0x0000000fff097219 */ /* 0x000fe40000011609 */
[----:B------:R-:W-:Y:S01]  /*45f0*/  SEL R0, R21, R0, !P0 ;  /* 0x0000000015007207 */ /* 0x000fe20004000000 */
[----:B------:R-:W-:Y:S01]  /*4600*/  IMAD.HI.U32 R12, R11, R14, RZ ;  /* 0x0000000e0b0c7227 */ /* 0x000fe200078e00ff */
[----:B------:R-:W-:Y:S03]  /*4610*/  SEL R9, R22, R9, !P5 ;  /* 0x0000000916097207 */ /* 0x000fe60006800000 */
[-C--:B------:R-:W-:Y:S01]  /*4620*/  IMAD.HI.U32 R8, R0, R4.reuse, RZ ;  /* 0x0000000400087227 */ /* 0x080fe200078e00ff */
[----:B------:R-:W-:Y:S03]  /*4630*/  SHF.R.U32.HI R12, RZ, R15, R12 ;  /* 0x0000000fff0c7219 */ /* 0x000fe6000001160c */
[----:B------:R-:W-:Y:S01]  /*4640*/  IMAD.HI.U32 R2, R9, R4, RZ ;  /* 0x0000000409027227 */ /* 0x000fe200078e00ff */
[-C--:B------:R-:W-:Y:S02]  /*4650*/  @P2 SHF.R.U32.HI R0, RZ, R5.reuse, R8 ;  /* 0x00000005ff002219 */ /* 0x080fe40000011608 */
[----:B------:R-:W-:Y:S02]  /*4660*/  SHF.R.U32.HI R8, RZ, R20, R13 ;  /* 0x00000014ff087219 */ /* 0x000fe4000001160d */
[----:B------:R-:W-:Y:S01]  /*4670*/  @P2 SHF.R.U32.HI R9, RZ, R5, R2 ;  /* 0x00000005ff092219 */ /* 0x000fe20000011602 */
[----:B------:R-:W-:Y:S01]  /*4680*/  IMAD R0, R76, R0, RZ ;  /* 0x000000004c007224 */ /* 0x000fe200078e02ff */
[----:B------:R-:W-:Y:S02]  /*4690*/  SEL R8, R10, R8, !P0 ;  /* 0x000000080a087207 */ /* 0x000fe40004000000 */
[----:B------:R-:W-:Y:S01]  /*46a0*/  SEL R2, R11, R12, !P5 ;  /* 0x0000000c0b027207 */ /* 0x000fe20006800000 */
[----:B------:R-:W-:Y:S01]  /*46b0*/  IMAD R12, R76, R9, RZ ;  /* 0x000000094c0c7224 */ /* 0x000fe200078e02ff */
[C---:B------:R-:W-:Y:S01]  /*46c0*/  ISETP.GE.AND P0, PT, R8.reuse, R0, PT ;  /* 0x000000000800720c */ /* 0x040fe20003f06270 */
[----:B------:R-:W-:Y:S03]  /*46d0*/  IMAD.HI.U32 R0, R8, R4, RZ ;  /* 0x0000000408007227 */ /* 0x000fe600078e00ff */
[----:B------:R-:W-:Y:S02]  /*46e0*/  ISETP.GE.OR P0, PT, R2, R12, P0 ;  /* 0x0000000c0200720c */ /* 0x000fe40000706670 */
[-C--:B------:R-:W-:Y:S04]  /*46f0*/  SHF.R.U32.HI R0, RZ, R5.reuse, R0 ;  /* 0x00000005ff007219 */ /* 0x080fe80000011600 */
[----:B------:R-:W-:Y:S05]  /*4700*/  SEL R13, R8, R0, !P2 ;  /* 0x00000000080d7207 */ /* 0x000fea0005000000 */
[----:B------:R-:W-:Y:S02]  /*4710*/  IMAD.MOV R12, RZ, RZ, -R13 ;  /* 0x000000ffff0c7224 */ /* 0x000fe400078e0a0d */
[----:B------:R-:W-:Y:S04]  /*4720*/  @!P0 IMAD.HI.U32 R0, R2, R4, RZ ;  /* 0x0000000402008227 */ /* 0x000fe800078e00ff */
[----:B------:R-:W-:Y:S01]  /*4730*/  IMAD R12, R76, R12, R8 ;  /* 0x0000000c4c0c7224 */ /* 0x000fe200078e0208 */
[----:B------:R-:W-:Y:S04]  /*4740*/  @!P0 SHF.R.U32.HI R0, RZ, R5, R0 ;  /* 0x00000005ff008219 */ /* 0x000fe80000011600 */
[----:B------:R-:W-:Y:S04]  /*4750*/  @!P0 SEL R0, R2, R0, !P2 ;  /* 0x0000000002008207 */ /* 0x000fe80005000000 */
[----:B------:R-:W-:Y:S01]  /*4760*/  @!P0 IADD3 R13, PT, PT, R13, -R0, RZ ;  /* 0x800000000d0d8210 */ /* 0x000fe20007ffe0ff */
[----:B------:R-:W-:Y:S01]  /*4770*/  @!P0 IMAD R0, R9, R12, R0 ;  /* 0x0000000c09008224 */ /* 0x000fe200078e0200 */
[----:B------:R-:W-:Y:S01]  /*4780*/  IADD3 R9, PT, PT, -R8, RZ, RZ ;  /* 0x000000ff08097210 */ /* 0x000fe20007ffe1ff */
[--C-:B------:R-:W-:Y:S02]  /*4790*/  IMAD.MOV R12, RZ, RZ, -R2.reuse ;  /* 0x000000ffff0c7224 */ /* 0x100fe400078e0a02 */
[----:B------:R-:W-:Y:S02]  /*47a0*/  @!P0 IMAD R8, R13, R76, R2 ;  /* 0x0000004c0d088224 */ /* 0x000fe400078e0202 */
[----:B------:R-:W-:Y:S02]  /*47b0*/  @!P0 IMAD.MOV.U32 R2, RZ, RZ, R0 ;  /* 0x000000ffff028224 */ /* 0x000fe400078e0000 */
[----:B------:R-:W-:Y:S02]  /*47c0*/  IMAD R11, R3, R12, R11 ;  /* 0x0000000c030b7224 */ /* 0x000fe400078e020b */
[----:B------:R-:W-:Y:S02]  /*47d0*/  IMAD R10, R6, R9, R10 ;  /* 0x00000009060a7224 */ /* 0x000fe400078e020a */
[----:B------:R-:W-:Y:S02]  /*47e0*/  IMAD R11, R2, R3, R11 ;  /* 0x00000003020b7224 */ /* 0x000fe400078e020b */
[----:B------:R-:W-:Y:S02]  /*47f0*/  IMAD R10, R8, R6, R10 ;  /* 0x00000006080a7224 */ /* 0x000fe400078e020a */
.L_x_84:
[----:B------:R-:W-:Y:S05]  /*4800*/  BRA.U UP1, `(.L_x_85) ;  /* 0x0000000101107547 */ /* 0x000fea000b800000 */
[----:B------:R-:W-:Y:S04]  /*4810*/  MOV R2, UR7 ;  /* 0x0000000700027c02 */ /* 0x000fe80008000f00 */
[----:B------:R-:W-:Y:S04]  /*4820*/  SHF.L.U32 R2, R2, 0x1f, RZ ;  /* 0x0000001f02027819 */ /* 0x000fe800000006ff */
[----:B------:R-:W2:Y:S02]  /*4830*/  SYNCS.PHASECHK.TRANS64.TRYWAIT P0, [UR4+0x148], R2 ;  /* 0x00014802ff0075a7 */ /* 0x000ea40008001104 */
[----:B--2---:R-:W-:Y:S05]  /*4840*/  @!P0 BRA `(.L_x_86) ;  /* 0x0000004400188947 */ /* 0x004fea0003800000 */
.L_x_85:
[----:B------:R-:W-:Y:S05]  /*4850*/  BRA.U !UP6, `(.L_x_87) ;  /* 0x000000010e347547 */ /* 0x000fea000b800000 */
[----:B------:R-:W-:Y:S01]  /*4860*/  UPLOP3.LUT UP0, UPT, UPT, UPT, UP5, 0x80, 0x8 ;  /* 0x000000000008789c */ /* 0x000fe20003f0f050 */
[----:B--2---:R-:W-:Y:S02]  /*4870*/  HFMA2 R0, -RZ, RZ, 0, 5.9604644775390625e-08 ;  /* 0x00000001ff007431 */ /* 0x004fe400000001ff */
[----:B------:R-:W-:Y:S03]  /*4880*/  IMAD.MOV.U32 R142, RZ, RZ, 0x1 ;  /* 0x00000001ff8e7424 */ /* 0x000fe600078e00ff */
[----:B------:R-:W-:Y:S05]  /*4890*/  PLOP3.LUT P0, PT, PT, PT, UP0, 0x80, 0x8 ;  /* 0x000000000008781c */ /* 0x000fea0003f0f008 */
[----:B------:R-:W2:Y:S01]  /*48a0*/  @UP0 LDCU.64 UR8, c[0x0][0x888] ;  /* 0x00011100ff0807ac */ /* 0x000ea20008000a00 */
[----:B------:R-:W-:Y:S07]  /*48b0*/  @UP0 UIMAD UR5, UR36, UR14, URZ ;  /* 0x0000000e240502a4 */ /* 0x000fee000f8e02ff */
[----:B------:R-:W-:Y:S01]  /*48c0*/  @!P0 PRMT R142, R0, 0x7610, R142 ;  /* 0x00007610008e8816 */ /* 0x000fe2000000008e */
[----:B--2---:R-:W-:Y:S03]  /*48d0*/  @UP0 UIMAD.WIDE UR8, UR5, 0x4, UR8 ;  /* 0x00000004050808a5 */ /* 0x004fe6000f8e0208 */
[----:B------:R-:W2:Y:S03]  /*48e0*/  @!UP0 LDCU UR5, c[0x0][0x880] ;  /* 0x00011000ff0587ac */ /* 0x000ea60008000800 */
[----:B------:R-:W-:Y:S01]  /*48f0*/  IMAD.U32 R8, RZ, RZ, UR8 ;  /* 0x00000008ff087e24 */ /* 0x000fe2000f8e00ff */
[----:B------:R-:W-:Y:S05]  /*4900*/  MOV R9, UR9 ;  /* 0x0000000900097c02 */ /* 0x000fea0008000f00 */
[----:B-----5:R3:W5:Y:S02]  /*4910*/  @P0 LDG.E R83, desc[UR46][R8.64] ;  /* 0x0000002e08530981 */ /* 0x020764000c1e1900 */
[----:B--23--:R-:W-:Y:S07]  /*4920*/  @!P0 IMAD.U32 R83, RZ, RZ, UR5 ;  /* 0x00000005ff538e24 */ /* 0x00cfee000f8e00ff */
.L_x_87:
[----:B-----5:R-:W-:Y:S01]  /*4930*/  @!P3 FSETP.EQ.AND P2, PT, R83, RZ, PT ;  /* 0x000000ff5300b20b */ /* 0x020fe20003f42000 */
[----:B------:R-:W-:Y:S01]  /*4940*/  @!UPT UIADD3 URZ, UPT, UPT, URZ, URZ, URZ ;  /* 0x000000fffffff290 */ /* 0x000fe2000fffe0ff */
[----:B------:R-:W-:Y:S11]  /*4950*/  @!P3 BRA `(.L_x_88) ;  /* 0x000000000014b947 */ /* 0x000ff60003800000 */
[----:B------:R-:W-:Y:S02]  /*4960*/  LOP3.LUT P0, RZ, R142, 0xff, RZ, 0xc0, !PT ;  /* 0x000000ff8eff7812 */ /* 0x000fe4000780c0ff */
[----:B------:R-:W-:Y:S04]  /*4970*/  PLOP3.LUT P2, PT, PT, PT, UP0, 0x80, 0x8 ;  /* 0x000000000008781c */ /* 0x000fe80003f4f008 */
[----:B------:R-:W-:Y:S07]  /*4980*/  PLOP3.LUT P2, PT, P2, PT, PT, 0x8, 0x80 ;  /* 0x000000000080781c */ /* 0x000fee000174e170 */
[----:B------:R-:W-:Y:S11]  /*4990*/  @P0 FSETP.EQ.AND P2, PT, R83, RZ, PT ;  /* 0x000000ff5300020b */ /* 0x000ff60003f42000 */
[----:B------:R-:W-:Y:S02]  /*49a0*/  @!UPT UIADD3 URZ, UPT, UPT, URZ, URZ, URZ ;  /* 0x000000fffffff290 */ /* 0x000fe4000fffe0ff */
.L_x_88:
[----:B------:R-:W3:Y:S01]  /*49b0*/  LDC.64 R8, c[0x0][0xb10] ;  /* 0x0002c400ff087b82 */ /* 0x000ee20000000a00 */
[----:B------:R-:W-:Y:S01]  /*49c0*/  ULEA UR13, UR6, UR4, 0x3 ;  /* 0x00000004060d7291 */ /* 0x000fe2000f8e18ff */
[----:B------:R-:W-:Y:S01]  /*49d0*/  SHF.L.U32 R30, R27, 0x1f, RZ ;  /* 0x0000001f1b1e7819 */ /* 0x000fe200000006ff */
[----:B------:R-:W-:Y:S01]  /*49e0*/  VIADD R26, R26, 0x1 ;  /* 0x000000011a1a7836 */ /* 0x000fe20000000000 */
[----:B------:R-:W-:Y:S04]  /*49f0*/  @P4 SHF.R.U32.HI R24, RZ, 0x10, R17 ;  /* 0x00000010ff184819 */ /* 0x000fe80000011611 */
[----:B------:R-:W5:Y:S02]  /*4a00*/  LDC.64 R12, c[0x0][0xb18] ;  /* 0x0002c600ff0c7b82 */ /* 0x000f640000000a00 */
[----:B------:R-:W1:Y:S01]  /*4a10*/  SYNCS.PHASECHK.TRANS64.TRYWAIT P5, [UR13+0x130], R30 ;  /* 0x0001301eff0075a7 */ /* 0x000e6200080a110d */
[C---:B---3--:R-:W-:Y:S05]  /*4a20*/  @!P1 IMAD.HI.U32 R8, R11.reuse, R8, RZ ;  /* 0x000000080b089227 */ /* 0x048fea00078e00ff */
[----:B--2---:R-:W2:Y:S01]  /*4a30*/  @!P1 LDC R0, c[0x0][0xb20] ;  /* 0x0002c800ff009b82 */ /* 0x004ea20000000800 */
[----:B------:R-:W-:Y:S01]  /*4a40*/  @!P1 SHF.R.U32.HI R8, RZ, R9, R8 ;  /* 0x00000009ff089219 */ /* 0x000fe20000011608 */
[----:B-----5:R-:W-:Y:S01]  /*4a50*/  @!P1 IMAD.HI.U32 R13, R10, R13, RZ ;  /* 0x0000000d0a0d9227 */ /* 0x020fe200078e00ff */
[----:B------:R-:W-:Y:S05]  /*4a60*/  @!P1 ISETP.NE.AND P0, PT, R12, 0x1, PT ;  /* 0x000000010c00980c */ /* 0x000fea0003f05270 */
[----:B------:R-:W3:Y:S01]  /*4a70*/  @!P1 LDC R2, c[0x0][0xb0c] ;  /* 0x0002c300ff029b82 */ /* 0x000ee20000000800 */
[----:B--2---:R-:W-:Y:S02]  /*4a80*/  @!P1 SHF.R.U32.HI R0, RZ, R0, R13 ;  /* 0x00000000ff009219 */ /* 0x004fe4000001160d */
[----:B---3--:R-:W-:Y:S02]  /*4a90*/  @!P1 ISETP.NE.AND P3, PT, R2, 0x1, PT ;  /* 0x000000010200980c */ /* 0x008fe40003f65270 */
[----:B------:R-:W-:Y:S02]  /*4aa0*/  @!P1 SEL R9, R10, R0, !P0 ;  /* 0x000000000a099207 */ /* 0x000fe40004000000 */
[----:B------:R-:W-:Y:S02]  /*4ab0*/  ELECT P0, URZ, PT ;  /* 0x0000000000ff782f */ /* 0x000fe40003800000 */
[----:B------:R-:W-:Y:S05]  /*4ac0*/  @!P1 SEL R8, R11, R8, !P3 ;  /* 0x000000080b089207 */ /* 0x000fea0005800000 */
[----:B------:R-:W-:Y:S02]  /*4ad0*/  @!P1 IMAD.IADD R0, R9, 0x1, -R8 ;  /* 0x0000000109009824 */ /* 0x000fe400078e0a08 */
[----:B------:R-:W-:Y:S02]  /*4ae0*/  @!P1 IMAD.IADD R8, R8, 0x1, -R9 ;  /* 0x0000000108089824 */ /* 0x000fe400078e0a09 */
[----:B------:R-:W-:Y:S02]  /*4af0*/  @!P1 IMAD R11, R0, R2, R11 ;  /* 0x00000002000b9224 */ /* 0x000fe400078e020b */
[----:B------:R-:W-:Y:S01]  /*4b00*/  @!P1 IMAD R10, R8, R12, R10 ;  /* 0x0000000c080a9224 */ /* 0x000fe200078e020a */
[----:B-1----:R-:W-:Y:S06]  /*4b10*/  @!P5 BRA `(.L_x_89) ;  /* 0x00000040007cd947 */ /* 0x002fec0003800000 */
.L_x_181:
[----:B------:R-:W-:Y:S01]  /*4b20*/  UIADD3 UR57, UPT, UPT, UR13, 0x120, URZ ;  /* 0x000001200d397890 */ /* 0x000fe2000fffe0ff */
[----:B------:R-:W-:Y:S01]  /*4b30*/  PLOP3.LUT P0, PT, P2, P0, PT, 0xf2, 0x2f ;  /* 0x00000000002f781c */ /* 0x000fe20001701e72 */
[----:B------:R-:W-:Y:S01]  /*4b40*/  UMOV UR22, 0x0 ;  /* 0x0000000000167882 */ /* 0x000fe20000000000 */
[----:B------:R-:W-:Y:S01]  /*4b50*/  UMOV UR23, 0x10000000 ;  /* 0x1000000000177882 */ /* 0x000fe20000000000 */
[----:B------:R-:W-:Y:S01]  /*4b60*/  UPRMT UR21, UR37, 0x654, UR57 ;  /* 0x0000065425157896 */ /* 0x000fe20008000039 */
[----:B------:R-:W-:Y:S01]  /*4b70*/  UMOV UR60, UR36 ;  /* 0x00000024003c7c82 */ /* 0x000fe20008000000 */
[----:B------:R-:W-:Y:S01]  /*4b80*/  UMOV UR52, UR36 ;  /* 0x0000002400347c82 */ /* 0x000fe20008000000 */
[----:B------:R-:W-:Y:S01]  /*4b90*/  UMOV UR49, UR57 ;  /* 0x0000003900317c82 */ /* 0x000fe20008000000 */
[----:B------:R-:W-:Y:S01]  /*4ba0*/  UMOV UR44, UR36 ;  /* 0x00000024002c7c82 */ /* 0x000fe20008000000 */
[----:B------:R-:W-:Y:S01]  /*4bb0*/  UMOV UR41, UR57 ;  /* 0x0000003900297c82 */ /* 0x000fe20008000000 */
[----:B------:R-:W-:Y:S01]  /*4bc0*/  UMOV UR33, UR57 ;  /* 0x0000003900217c82 */ /* 0x000fe20008000000 */
[----:B------:R-:W-:Y:S01]  /*4bd0*/  UMOV UR28, UR36 ;  /* 0x00000024001c7c82 */ /* 0x000fe20008000000 */
[----:B------:R-:W-:Y:S02]  /*4be0*/  UMOV UR25, UR57 ;  /* 0x0000003900197c82 */ /* 0x000fe40008000000 */
[----:B------:R-:W-:Y:S01]  /*4bf0*/  @!P0 IADD3 R2, P2, PT, R28, 0x580, RZ ;  /* 0x000005801c028810 */ /* 0x000fe20007f5e0ff */
[----:B------:R-:W-:Y:S01]  /*4c00*/  @!P0 IMAD R140, R140, 0x70, RZ ;  /* 0x000000708c8c8824 */ /* 0x000fe200078e02ff */
[----:B------:R-:W-:Y:S01]  /*4c10*/  VOTEU.ALL UP3, P0 ;  /* 0x0000000000ff7886 */ /* 0x000fe20000060000 */
[----:B------:R-:W-:Y:S01]  /*4c20*/  @!P0 IMAD.SHL.U32 R141, R141, 0x40, RZ ;  /* 0x000000408d8d8824 */ /* 0x000fe200078e00ff */
[----:B------:R-:W-:Y:S01]  /*4c30*/  @!P0 R2UR UR9, R2 ;  /* 0x00000000020982ca */ /* 0x000fe200000e0000 */
[----:B-1----:R-:W-:Y:S01]  /*4c40*/  @!P0 IMAD.X R0, RZ, RZ, R29, P2 ;  /* 0x000000ffff008224 */ /* 0x002fe200010e061d */
[----:B------:R-:W-:Y:S01]  /*4c50*/  VOTEU.ALL UP4, P0 ;  /* 0x0000000000ff7886 */ /* 0x000fe20000080000 */
[----:B------:R-:W-:Y:S01]  /*4c60*/  @!P0 R2UR UR58, R140 ;  /* 0x000000008c3a82ca */ /* 0x000fe200000e0000 */
[----:B------:R-:W-:Y:S01]  /*4c70*/  VOTEU.ALL UP2, P0 ;  /* 0x0000000000ff7886 */ /* 0x000fe20000040000 */
[----:B------:R-:W-:Y:S01]  /*4c80*/  @!P0 R2UR UR59, R141 ;  /* 0x000000008d3b82ca */ /* 0x000fe200000e0000 */
[----:B------:R-:W-:Y:S01]  /*4c90*/  VOTEU.ALL UP1, P0 ;  /* 0x0000000000ff7886 */ /* 0x000fe20000020000 */
[----:B------:R-:W-:Y:S01]  /*4ca0*/  @!P0 R2UR UR8, R0 ;  /* 0x00000000000882ca */ /* 0x000fe200000e0000 */
[----:B------:R-:W-:Y:S01]  /*4cb0*/  @!UP4 UIMAD UR5, UR6, 0x3800, UR4 ;  /* 0x000038000605c8a4 */ /* 0x000fe2000f8e0204 */
[----:B------:R-:W-:Y:S01]  /*4cc0*/  IMAD.IADD R140, R10, 0x1, R138 ;  /* 0x000000010a8c7824 */ /* 0x000fe200078e028a */
[----:B------:R-:W-:Y:S01]  /*4cd0*/  UMOV UR20, UR36 ;  /* 0x0000002400147c82 */ /* 0x000fe20008000000 */
[----:B------:R-:W-:Y:S01]  /*4ce0*/  UMOV UR17, UR57 ;  /* 0x0000003900117c82 */ /* 0x000fe20008000000 */
[----:B------:R-:W-:Y:S01]  /*4cf0*/  @!UP4 UIADD3 UR56, UPT, UPT, UR5, 0x300, URZ ;  /* 0x000003000538c890 */ /* 0x000fe2000fffe0ff */
[----:B------:R-:W-:Y:S01]  /*4d00*/  IMAD.U32 R8, RZ, RZ, UR9 ;  /* 0x00000009ff087e24 */ /* 0x000fe2000f8e00ff */
[----:B------:R-:W-:Y:S01]  /*4d10*/  @!UP4 UIADD3 UR48, UPT, UPT, UR5, 0xb00, URZ ;  /* 0x00000b000530c890 */ /* 0x000fe2000fffe0ff */
[----:B------:R-:W-:Y:S01]  /*4d20*/  IMAD.IADD R141, R11, 0x1, R139 ;  /* 0x000000010b8d7824 */ /* 0x000fe200078e028b */
[----:B------:R-:W-:Y:S02]  /*4d30*/  @!UP4 UIADD3 UR50, UPT, UPT, UR58, 0x10, URZ ;  /* 0x000000103a32c890 */ /* 0x000fe4000fffe0ff */
[----:B------:R-:W-:Y:S01]  /*4d40*/  @!P0 R2UR UR30, R8 ;  /* 0x00000000081e82ca */ /* 0x000fe200000e0000 */
[----:B------:R-:W-:Y:S01]  /*4d50*/  UMOV UR51, UR59 ;  /* 0x0000003b00337c82 */ /* 0x000fe20008000000 */
[----:B------:R-:W-:Y:S01]  /*4d60*/  IMAD.U32 R9, RZ, RZ, UR8 ;  /* 0x00000008ff097e24 */ /* 0x000fe2000f8e00ff */
[----:B------:R-:W-:Y:S02]  /*4d70*/  @!UP4 UIADD3 UR42, UPT, UPT, UR58, 0x20, URZ ;  /* 0x000000203a2ac890 */ /* 0x000fe4000fffe0ff */
[----:B------:R-:W-:Y:S02]  /*4d80*/  @!UP4 UIADD3 UR40, UPT, UPT, UR5, 0x1300, URZ ;  /* 0x000013000528c890 */ /* 0x000fe4000fffe0ff */
[----:B------:R-:W-:Y:S01]  /*4d90*/  @!P0 R2UR UR31, R9 ;  /* 0x00000000091f82ca */ /* 0x000fe200000e0000 */
[----:B------:R-:W-:Y:S01]  /*4da0*/  UMOV UR43, UR59 ;  /* 0x0000003b002b7c82 */ /* 0x000fe20008000000 */
[----:B------:R-:W-:Y:S02]  /*4db0*/  @!UP4 UIADD3 UR34, UPT, UPT, UR58, 0x30, URZ ;  /* 0x000000303a22c890 */ /* 0x000fe4000fffe0ff */
[----:B------:R-:W-:Y:S01]  /*4dc0*/  @!UP4 UIADD3 UR32, UPT, UPT, UR5, 0x1b00, URZ ;  /* 0x00001b000520c890 */ /* 0x000fe2000fffe0ff */
[----:B------:R-:W-:Y:S01]  /*4dd0*/  UMOV UR35, UR59 ;  /* 0x0000003b00237c82 */ /* 0x000fe20008000000 */
[----:B------:R-:W-:Y:S02]  /*4de0*/  @!UP4 UIADD3 UR26, UPT, UPT, UR58, 0x40, URZ ;  /* 0x000000403a1ac890 */ /* 0x000fe4000fffe0ff */
[----:B------:R-:W-:Y:S01]  /*4df0*/  @!UP4 UIADD3 UR24, UPT, UPT, UR5, 0x2300, URZ ;  /* 0x000023000518c890 */ /* 0x000fe2000fffe0ff */
[----:B------:R-:W-:Y:S01]  /*4e00*/  UMOV UR27, UR59 ;  /* 0x0000003b001b7c82 */ /* 0x000fe20008000000 */
[----:B------:R-:W-:Y:S03]  /*4e10*/  @!UP4 UIADD3 UR18, UPT, UPT, UR58, 0x50, URZ ;  /* 0x000000503a12c890 */ /* 0x000fe6000fffe0ff */
[----:B------:R-:W-:Y:S01]  /*4e20*/  @!UP3 UTMALDG.3D [UR56], [UR30], desc[UR22] ;  /* 0x000016381e00b5b4 */ /* 0x000fe20008011000 */
[----:B------:R-:W-:Y:S01]  /*4e30*/  VOTEU.ALL UP3, P0 ;  /* 0x0000000000ff7886 */ /* 0x000fe20000060000 */
[----:B------:R-:W-:Y:S01]  /*4e40*/  @!UP4 UIADD3 UR16, UPT, UPT, UR5, 0x2b00, URZ ;  /* 0x00002b000510c890 */ /* 0x000fe2000fffe0ff */
[----:B------:R-:W-:Y:S01]  /*4e50*/  UMOV UR19, UR59 ;  /* 0x0000003b00137c82 */ /* 0x000fe20008000000 */
[----:B------:R-:W-:Y:S02]  /*4e60*/  @!UP4 UIADD3 UR10, UPT, UPT, UR58, 0x60, URZ ;  /* 0x000000603a0ac890 */ /* 0x000fe4000fffe0ff */
[----:B------:R-:W-:Y:S01]  /*4e70*/  @!UP4 UIADD3 UR8, UPT, UPT, UR5, 0x3300, URZ ;  /* 0x000033000508c890 */ /* 0x000fe2000fffe0ff */
[----:B------:R-:W-:Y:S01]  /*4e80*/  @!UP2 UTMALDG.3D [UR48], [UR30], desc[UR22] ;  /* 0x000016301e00a5b4 */ /* 0x000fe20008011000 */
[----:B------:R-:W-:Y:S01]  /*4e90*/  VOTEU.ALL UP2, P0 ;  /* 0x0000000000ff7886 */ /* 0x000fe20000040000 */
[----:B------:R-:W-:Y:S01]  /*4ea0*/  UMOV UR12, UR36 ;  /* 0x00000024000c7c82 */ /* 0x000fe20008000000 */
[----:B------:R-:W-:Y:S01]  /*4eb0*/  UMOV UR9, UR57 ;  /* 0x0000003900097c82 */ /* 0x000fe20008000000 */
[----:B------:R-:W-:Y:S01]  /*4ec0*/  UMOV UR11, UR59 ;  /* 0x0000003b000b7c82 */ /* 0x000fe20008000000 */
[----:B------:R-:W-:Y:S01]  /*4ed0*/  @!UP1 UTMALDG.3D [UR40], [UR30], desc[UR22] ;  /* 0x000016281e0095b4 */ /* 0x000fe20008011000 */
[----:B------:R-:W-:Y:S01]  /*4ee0*/  VOTEU.ALL UP1, P0 ;  /* 0x0000000000ff7886 */ /* 0x000fe20000020000 */
[----:B------:R1:W-:Y:S01]  /*4ef0*/  @!UP3 UTMALDG.3D [UR32], [UR30], desc[UR22] ;  /* 0x000016201e00b5b4 */ /* 0x0003e20008011000 */
[----:B------:R2:W-:Y:S01]  /*4f00*/  @!UP2 UTMALDG.3D [UR24], [UR30], desc[UR22] ;  /* 0x000016181e00a5b4 */ /* 0x0005e20008011000 */
[----:B------:R-:W-:Y:S02]  /*4f10*/  VOTEU.ALL UP2, P0 ;  /* 0x0000000000ff7886 */ /* 0x000fe40000040000 */
[----:B------:R2:W-:Y:S03]  /*4f20*/  @!UP1 UTMALDG.3D [UR16], [UR30], desc[UR22] ;  /* 0x000016101e0095b4 */ /* 0x0005e60008011000 */
[----:B------:R2:W-:Y:S01]  /*4f30*/  @!UP2 UTMALDG.3D [UR8], [UR30], desc[UR22] ;  /* 0x000016081e00a5b4 */ /* 0x0005e20008011000 */
[----:B------:R2:W-:Y:S01]  /*4f40*/  @!P0 SYNCS.ARRIVE.TRANS64.RED.A0TR RZ, [UR13+0x120], R23 ;  /* 0x00012017ffff89a7 */ /* 0x0005e2000830040d */
[C---:B------:R-:W-:Y:S04]  /*4f50*/  ISETP.NE.AND P0, PT, R26.reuse, 0x2, PT ;  /* 0x000000021a00780c */ /* 0x040fe80003f05270 */
[----:B------:R-:W-:Y:S02]  /*4f60*/  SEL R0, RZ, 0x1, P0 ;  /* 0x00000001ff007807 */ /* 0x000fe40000000000 */
[----:B------:R-:W-:Y:S02]  /*4f70*/  SEL R26, R26, RZ, P0 ;  /* 0x000000ff1a1a7207 */ /* 0x000fe40000000000 */
[----:B------:R-:W-:Y:S02]  /*4f80*/  LOP3.LUT R25, R25, R0, RZ, 0x3c, !PT ;  /* 0x0000000019197212 */ /* 0x000fe400078e3cff */
[----:B-1----:R-:W-:Y:S01]  /*4f90*/  @P4 R2UR UR36, R24 ;  /* 0x00000000182442ca */ /* 0x002fe200000e0000 */
[----:B------:R-:W-:Y:S01]  /*4fa0*/  SYNCS.ARRIVE.TRANS64.RED.A1T0 RZ, [UR21], RZ ;  /* 0x000000ffffff79a7 */ /* 0x000fe20008100415 */
[----:B------:R-:W-:Y:S04]  /*4fb0*/  UIADD3 UR21, UPT, UPT, UR6, 0x1, URZ ;  /* 0x0000000106157890 */ /* 0x000fe8000fffe0ff */
[----:B------:R-:W-:Y:S04]  /*4fc0*/  UISETP.NE.AND UP1, UPT, UR21, 0x2, UPT ;  /* 0x000000021500788c */ /* 0x000fe8000bf25270 */
[----:B------:R-:W-:Y:S02]  /*4fd0*/  USEL UR13, URZ, 0x1, UP1 ;  /* 0x00000001ff0d7887 */ /* 0x000fe40008800000 */
[----:B------:R-:W-:Y:S02]  /*4fe0*/  USEL UR6, UR21, URZ, UP1 ;  /* 0x000000ff15067287 */ /* 0x000fe40008800000 */
[----:B------:R-:W-:Y:S02]  /*4ff0*/  UPLOP3.LUT UP1, UPT, UPT, UPT, UPT, 0x80, 0x8 ;  /* 0x000000000008789c */ /* 0x000fe40003f2f070 */
[----:B------:R-:W-:Y:S01]  /*5000*/  LOP3.LUT R27, R27, UR13, RZ, 0x3c, !PT ;  /* 0x0000000d1b1b7c12 */ /* 0x000fe2000f8e3cff */
[----:B--2---:R-:W-:Y:S08]  /*5010*/  @P4 BRA `(.L_x_90) ;  /* 0xfffffff000f84947 */ /* 0x004ff0000383ffff */
[----:B------:R-:W-:Y:S01]  /*5020*/  UIADD3 UR5, UPT, UPT, UR4, 0x130, URZ ;  /* 0x0000013004057890 */ /* 0x000fe2000fffe0ff */
[----:B------:R-:W-:-:S03]  /*5030*/  SHF.L.U32 R2, R27, 0x1f, RZ ;  /* 0x0000001f1b027819 */ /* 0x000fc600000006ff */
[----:B------:R-:W-:-:S09]  /*5040*/  ULEA UR4, UR6, UR5, 0x3 ;  /* 0x0000000506047291 */ /* 0x000fd2000f8e18ff */
[----:B------:R-:W1:Y:S02]  /*5050*/  SYNCS.PHASECHK.TRANS64.TRYWAIT P0, [UR4], R2 ;  /* 0x00000002ff0075a7 */ /* 0x000e640008001104 */
[----:B-1----:R-:W-:Y:S05]  /*5060*/  @!P0 BRA `(.L_x_91) ;  /* 0x0000003c00408947 */ /* 0x002fea0003800000 */
.L_x_183:
[----:B------:R-:W-:-:S04]  /*5070*/  UIADD3 UR6, UPT, UPT, UR6, 0x1, URZ ;  /* 0x0000000106067890 */ /* 0x000fc8000fffe0ff */
[----:B------:R-:W-:-:S04]  /*5080*/  UISETP.NE.AND UP0, UPT, UR6, 0x2, UPT ;  /* 0x000000020600788c */ /* 0x000fc8000bf05270 */
[----:B------:R-:W-:Y:S02]  /*5090*/  USEL UR4, URZ, 0x1, UP0 ;  /* 0x00000001ff047887 */ /* 0x000fe40008000000 */
[----:B------:R-:W-:-:S04]  /*50a0*/  USEL UR6, UR6, URZ, UP0 ;  /* 0x000000ff06067287 */ /* 0x000fc80008000000 */
[----:B------:R-:W-:Y:S01]  /*50b0*/  ULEA UR6, UR6, UR5, 0x3 ;  /* 0x0000000506067291 */ /* 0x000fe2000f8e18ff */
[----:B-1----:R-:W-:-:S04]  /*50c0*/  LOP3.LUT R2, R27, UR4, RZ, 0x3c, !PT ;  /* 0x000000041b027c12 */ /* 0x002fc8000f8e3cff */
[----:B------:R-:W-:Y:S01]  /*50d0*/  SHF.L.U32 R2, R2, 0x1f, RZ ;  /* 0x0000001f02027819 */ /* 0x000fe200000006ff */
[----:B------:R-:W-:-:S07]  /*50e0*/  IMAD.U32 R0, RZ, RZ, UR6 ;  /* 0x00000006ff007e24 */ /* 0x000fce000f8e00ff */
.L_x_92:
[----:B-1----:R1:W2:Y:S02]  /*50f0*/  SYNCS.PHASECHK.TRANS64.TRYWAIT P0, [R0+URZ], R2 ;  /* 0x00000002000075a7 */ /* 0x0022a400080011ff */
[----:B--2---:R-:W-:Y:S05]  /*5100*/  @!P0 NANOSLEEP.SYNCS 0x989680 ;  /* 0x009896800000895d */ /* 0x004fea0003900000 */
[----:B------:R-:W2:Y:S02]  /*5110*/  @!P0 SYNCS.PHASECHK.TRANS64 P0, [R0+URZ], R2 ;  /* 0x00000002000085a7 */ /* 0x000ea400080010ff */
[----:B--2---:R-:W-:Y:S05]  /*5120*/  @P0 EXIT ;  /* 0x000000000000094d */ /* 0x004fea0003800000 */
[----:B------:R-:W-:Y:S05]  /*5130*/  BRA `(.L_x_92) ;  /* 0xfffffffc00ec7947 */ /* 0x000fea000383ffff */
.L_x_82:
[----:B------:R-:W-:-:S06]  /*5140*/  UISETP.GE.AND UP1, UPT, UR8, 0x4, UPT ;  /* 0x000000040800788c */ /* 0x000fcc000bf26270 */
[----:B------:R-:W-:-:S13]  /*5150*/  PLOP3.LUT P0, PT, PT, PT, UP1, 0x80, 0x8 ;  /* 0x000000000008781c */ /* 0x000fda0003f0f018 */
[----:B------:R-:W-:Y:S05]  /*5160*/  @!P0 EXIT ;  /* 0x000000000000894d */ /* 0x000fea0003800000 */
[----:B------:R-:W-:Y:S01]  /*5170*/  BAR.SYNC.DEFER_BLOCKING 0x6, 0xa0 ;  /* 0x0182800000007b1d */ /* 0x000fe20000010000 */
[C---:B------:R-:W-:Y:S01]  /*5180*/  IMAD.SHL.U32 R3, R153.reuse, 0x10, RZ ;  /* 0x0000001099037824 */ /* 0x040fe200078e00ff */
[----:B------:R-:W-:Y:S01]  /*5190*/  SHF.R.U32.HI R4, RZ, 0x1, R153 ;  /* 0x00000001ff047819 */ /* 0x000fe20000011699 */
[C---:B------:R-:W-:Y:S01]  /*51a0*/  IMAD.SHL.U32 R2, R153.reuse, 0x8, RZ ;  /* 0x0000000899027824 */ /* 0x040fe200078e00ff */
[----:B------:R-:W-:Y:S01]  /*51b0*/  CS2R R150, SRZ ;  /* 0x0000000000967805 */ /* 0x000fe2000001ff00 */
[----:B------:R-:W-:Y:S01]  /*51c0*/  IMAD.U32 R16, R153, 0x10000, RZ ;  /* 0x0001000099107824 */ /* 0x000fe200078e00ff */
[----:B------:R-:W-:Y:S02]  /*51d0*/  UMOV UR40, 0x400 ;  /* 0x0000040000287882 */ /* 0x000fe40000000000 */
[----:B------:R-:W1:Y:S01]  /*51e0*/  LDC R145, c[0x0][0x370] ;  /* 0x0000dc00ff917b82 */ /* 0x000e620000000800 */
[----:B------:R-:W-:Y:S01]  /*51f0*/  ULEA UR40, UR37, UR40, 0x18 ;  /* 0x0000002825287291 */ /* 0x000fe2000f8ec0ff */
[----:B------:R-:W-:Y:S01]  /*5200*/  LOP3.LUT R5, R3, 0x40, RZ, 0xc0, !PT ;  /* 0x0000004003057812 */ /* 0x000fe200078ec0ff */
[----:B------:R-:W-:Y:S01]  /*5210*/  IMAD.SHL.U32 R146, R153, 0x2, RZ ;  /* 0x0000000299927824 */ /* 0x000fe200078e00ff */
[----:B------:R-:W-:Y:S01]  /*5220*/  LOP3.LUT R2, R2, 0x300, RZ, 0xc0, !PT ;  /* 0x0000030002027812 */ /* 0x000fe200078ec0ff */
[----:B------:R-:W-:Y:S01]  /*5230*/  IMAD.MOV.U32 R152, RZ, RZ, 0x1 ;  /* 0x00000001ff987424 */ /* 0x000fe200078e00ff */
[----:B------:R-:W-:Y:S01]  /*5240*/  LOP3.LUT R4, R5, 0x8, R4, 0xf8, !PT ;  /* 0x0000000805047812 */ /* 0x000fe200078ef804 */
[----:B------:R-:W-:Y:S01]  /*5250*/  IMAD.MOV.U32 R81, RZ, RZ, RZ ;  /* 0x000000ffff517224 */ /* 0x000fe200078e00ff */
[----:B------:R-:W2:Y:S01]  /*5260*/  LDC R78, c[0x0][0xb0c] ;  /* 0x0002c300ff4e7b82 */ /* 0x000ea20000000800 */
[--C-:B------:R-:W-:Y:S01]  /*5270*/  LOP3.LUT R2, R2, 0x30, R3.reuse, 0xf8, !PT ;  /* 0x0000003002027812 */ /* 0x100fe200078ef803 */
[----:B------:R-:W-:Y:S01]  /*5280*/  IMAD.MOV.U32 R155, RZ, RZ, RZ ;  /* 0x000000ffff9b7224 */ /* 0x000fe200078e00ff */
[----:B------:R-:W-:Y:S01]  /*5290*/  LOP3.LUT R16, R16, 0x600000, RZ, 0xc0, !PT ;  /* 0x0060000010107812 */ /* 0x000fe200078ec0ff */
[----:B------:R-:W-:Y:S01]  /*52a0*/  IMAD.MOV.U32 R149, RZ, RZ, RZ ;  /* 0x000000ffff957224 */ /* 0x000fe200078e00ff */
[----:B------:R-:W-:Y:S01]  /*52b0*/  LOP3.LUT R146, R4, 0x8, R146, 0x78, !PT ;  /* 0x0000000804927812 */ /* 0x000fe200078e7892 */
[----:B------:R-:W4:Y:S01]  /*52c0*/  LDCU.64 UR48, c[0x0][0x348] ;  /* 0x00006900ff3077ac */ /* 0x000f220008000a00 */
[----:B------:R-:W-:Y:S01]  /*52d0*/  LOP3.LUT R2, R2, 0x80, R3, 0xf8, !PT ;  /* 0x0000008002027812 */ /* 0x000fe200078ef803 */
[----:B------:R-:W1:Y:S01]  /*52e0*/  LDC R143, c[0x0][0xb20] ;  /* 0x0002c800ff8f7b82 */ /* 0x000e620000000800 */
[----:B------:R-:W3:Y:S01]  /*52f0*/  LDS R0, [UR40+0x200] ;  /* 0x00020028ff007984 */ /* 0x000ee20008000800 */
[----:B------:R-:W-:Y:S01]  /*5300*/  LOP3.LUT R153, R153, 0x60, RZ, 0xc0, !PT ;  /* 0x0000006099997812 */ /* 0x000fe200078ec0ff */
[----:B------:R-:W1:Y:S01]  /*5310*/  LDCU.64 UR38, c[0x0][0x888] ;  /* 0x00011100ff2677ac */ /* 0x000e620008000a00 */
[----:B------:R-:W-:Y:S01]  /*5320*/  LOP3.LUT R146, R2, R146, RZ, 0xfc, !PT ;  /* 0x0000009202927212 */ /* 0x000fe200078efcff */
[----:B------:R-:W-:-:S03]  /*5330*/  UIADD3 UR43, UPT, UPT, UR40, 0x300, URZ ;  /* 0x00000300282b7890 */ /* 0x000fc6000fffe0ff */
[----:B------:R-:W1:Y:S01]  /*5340*/  LDC R77, c[0x0][0xb30] ;  /* 0x0002cc00ff4d7b82 */ /* 0x000e620000000800 */
[----:B------:R-:W-:Y:S01]  /*5350*/  UMOV UR42, URZ ;  /* 0x000000ff002a7c82 */ /* 0x000fe20008000000 */
[----:B------:R-:W-:-:S06]  /*5360*/  UMOV UR41, URZ ;  /* 0x000000ff00297c82 */ /* 0x000fcc0008000000 */
[----:B------:R-:W1:Y:S08]  /*5370*/  LDC.64 R136, c[0x0][0xb10] ;  /* 0x0002c400ff887b82 */ /* 0x000e700000000a00 */
[----:B------:R-:W1:Y:S08]  /*5380*/  LDC.64 R74, c[0x0][0xb18] ;  /* 0x0002c600ff4a7b82 */ /* 0x000e700000000a00 */
[----:B------:R-:W1:Y:S08]  /*5390*/  LDC.64 R132, c[0x0][0x888] ;  /* 0x00022200ff847b82 */ /* 0x000e700000000a00 */
[----:B------:R-:W1:Y:S01]  /*53a0*/  LDC.64 R72, c[0x0][0xb28] ;  /* 0x0002ca00ff487b82 */ /* 0x000e620000000a00 */
[----:B---3--:R-:W-:-:S07]  /*53b0*/  IMAD.IADD R16, R0, 0x1, R16 ;  /* 0x0000000100107824 */ /* 0x008fce00078e0210 */
[----:B------:R-:W3:Y:S08]  /*53c0*/  LDC.64 R134, c[0x0][0x890] ;  /* 0x00022400ff867b82 */ /* 0x000ef00000000a00 */
[----:B------:R-:W1:Y:S08]  /*53d0*/  LDC.64 R130, c[0x0][0x8b0] ;  /* 0x00022c00ff827b82 */ /* 0x000e700000000a00 */
[----:B------:R-:W1:Y:S08]  /*53e0*/  LDC.64 R128, c[0x0][0x8a8] ;  /* 0x00022a00ff807b82 */ /* 0x000e700000000a00 */
[----:B--2-4-:R-:W1:Y:S02]  /*53f0*/  LDC R144, c[0x0][0x374] ;  /* 0x0000dd00ff907b82 */ /* 0x014e640000000800 */
.L_x_118:
[C---:B------:R-:W-:Y:S02]  /*5400*/  LEA R0, R155.reuse, UR40, 0x3 ;  /* 0x000000289b007c11 */ /* 0x040fe4000f8e18ff */
[----:B------:R-:W-:Y:S02]  /*5410*/  SHF.L.U32 R2, R150, 0x1f, RZ ;  /* 0x0000001f96027819 */ /* 0x000fe400000006ff */
[----:B------:R-:W-:Y:S02]  /*5420*/  LEA R20, R155, UR40, 0x4 ;  /* 0x000000289b147c11 */ /* 0x000fe4000f8e20ff */
[----:B------:R-:W2:Y:S02]  /*5430*/  SYNCS.PHASECHK.TRANS64.TRYWAIT P0, [R0+URZ+0x150], R2 ;  /* 0x00015002000075a7 */ /* 0x000ea400080011ff */
[----:B--2---:R-:W-:Y:S05]  /*5440*/  @!P0 BRA `(.L_x_93) ;  /* 0x0000003800608947 */ /* 0x004fea0003800000 */
.L_x_184:
[----:B------:R-:W4:Y:S01]  /*5450*/  LDC.64 R10, c[0x0][0xb10] ;  /* 0x0002c400ff0a7b82 */ /* 0x000f220000000a00 */
[----:B------:R-:W3:Y:S01]  /*5460*/  LDS.128 R20, [R20+0x1e0] ;  /* 0x0001e00014147984 */ /* 0x000ee20000000c00 */
[----:B-1----:R-:W-:Y:S01]  /*5470*/  ISETP.NE.AND P1, PT, R77, 0x1, PT ;  /* 0x000000014d00780c */ /* 0x002fe20003f25270 */
[----:B--2---:R-:W-:Y:S01]  /*5480*/  VIADD R0, R0, 0x160 ;  /* 0x0000016000007836 */ /* 0x004fe20000000000 */
[----:B------:R-:W-:Y:S04]  /*5490*/  ISETP.GE.AND P0, PT, R76, 0x1, PT ;  /* 0x000000014c00780c */ /* 0x000fe80003f06270 */
[----:B------:R-:W1:Y:S01]  /*54a0*/  LDC.64 R8, c[0x0][0xb18] ;  /* 0x0002c600ff087b82 */ /* 0x000e620000000a00 */
[----:B------:R-:W-:Y:S01]  /*54b0*/  PRMT R0, RZ, 0x654, R0 ;  /* 0x00000654ff007816 */ /* 0x000fe20000000000 */
[----:B------:R-:W-:Y:S01]  /*54c0*/  @!PT LDS RZ, [RZ] ;  /* 0x00000000fffff984 */ /* 0x000fe20000000800 */
[----:B------:R-:W-:Y:S01]  /*54d0*/  @!PT LDS RZ, [RZ] ;  /* 0x00000000fffff984 */ /* 0x000fe20000000800 */
[----:B------:R-:W-:Y:S01]  /*54e0*/  @!PT LDS RZ, [RZ] ;  /* 0x00000000fffff984 */ /* 0x000fe20000000800 */
[----:B------:R-:W-:Y:S01]  /*54f0*/  @!PT LDS RZ, [RZ] ;  /* 0x00000000fffff984 */ /* 0x000fe20000000800 */
[----:B------:R2:W-:Y:S06]  /*5500*/  MEMBAR.ALL.CTA ;  /* 0x0000000000007992 */ /* 0x0005ec0000008000 */
[----:B--2---:R-:W2:Y:S01]  /*5510*/  FENCE.VIEW.ASYNC.S ;  /* 0x00000000000073c6 */ /* 0x004ea20000000000 */
[----:B------:R-:W1:Y:S08]  /*5520*/  @!P1 LDC R12, c[0x0][0xb20] ;  /* 0x0002c800ff0c9b82 */ /* 0x000e700000000800 */
[----:B------:R-:W1:Y:S01]  /*5530*/  @!P1 LDC R7, c[0x0][0xb0c] ;  /* 0x0002c300ff079b82 */ /* 0x000e620000000800 */
[----:B--2---:R2:W-:Y:S01]  /*5540*/  SYNCS.ARRIVE.TRANS64.RED.A1T0 RZ, [R0+URZ], RZ ;  /* 0x000000ff00ff79a7 */ /* 0x0045e200081004ff */
[----:B---3--:R-:W-:Y:S04]  /*5550*/  LOP3.LUT P4, RZ, R22, 0x1, RZ, 0xc0, !PT ;  /* 0x0000000116ff7812 */ /* 0x008fe8000788c0ff */
[----:B------:R-:W-:Y:S09]  /*5560*/  P2R R154, PR, RZ, 0x10 ;  /* 0x00000010ff9a7803 */ /* 0x000ff20000000000 */
[----:B------:R-:W-:Y:S02]  /*5570*/  @P4 MOV R80, R20 ;  /* 0x0000001400504202 */ /* 0x000fe40000000f00 */
[----:B------:R-:W-:Y:S01]  /*5580*/  @P4 LOP3.LUT R79, R21, 0xffff, RZ, 0xc0, !PT ;  /* 0x0000ffff154f4812 */ /* 0x000fe200078ec0ff */
[----:B--2-4-:R-:W-:Y:S06]  /*5590*/  @!P0 BRA `(.L_x_94) ;  /* 0x0000000000a48947 */ /* 0x014fec0003800000 */
[----:B------:R-:W-:Y:S01]  /*55a0*/  IMAD.HI.U32 R0, R144, R75, RZ ;  /* 0x0000004b90007227 */ /* 0x000fe200078e00ff */
[----:B------:R-:W-:Y:S02]  /*55b0*/  ISETP.NE.AND P0, PT, R74, 0x1, PT ;  /* 0x000000014a00780c */ /* 0x000fe40003f05270 */
[----:B------:R-:W-:Y:S01]  /*55c0*/  ISETP.NE.AND P2, PT, R76, 0x1, PT ;  /* 0x000000014c00780c */ /* 0x000fe20003f45270 */
[----:B------:R-:W-:Y:S01]  /*55d0*/  IMAD.HI.U32 R4, R145, R136, RZ ;  /* 0x0000008891047227 */ /* 0x000fe200078e00ff */
[----:B------:R-:W-:Y:S02]  /*55e0*/  SHF.R.U32.HI R0, RZ, R143, R0 ;  /* 0x0000008fff007219 */ /* 0x000fe40000011600 */
[----:B------:R-:W-:Y:S01]  /*55f0*/  ISETP.NE.AND P3, PT, R78, 0x1, PT ;  /* 0x000000014e00780c */ /* 0x000fe20003f65270 */
[----:B------:R-:W-:Y:S01]  /*5600*/  IMAD.HI.U32 R6, R79, R75, RZ ;  /* 0x0000004b4f067227 */ /* 0x000fe200078e00ff */
[-C--:B------:R-:W-:Y:S02]  /*5610*/  SHF.R.U32.HI R4, RZ, R137.reuse, R4 ;  /* 0x00000089ff047219 */ /* 0x080fe40000011604 */
[----:B------:R-:W-:Y:S01]  /*5620*/  SEL R0, R144, R0, !P0 ;  /* 0x0000000090007207 */ /* 0x000fe20004000000 */
[----:B------:R-:W-:Y:S01]  /*5630*/  IMAD.HI.U32 R5, R80, R136, RZ ;  /* 0x0000008850057227 */ /* 0x000fe200078e00ff */
[----:B------:R-:W-:Y:S03]  /*5640*/  SEL R4, R145, R4, !P3 ;  /* 0x0000000491047207 */ /* 0x000fe60005800000 */
[-C--:B------:R-:W-:Y:S01]  /*5650*/  IMAD.HI.U32 R3, R0, R72.reuse, RZ ;  /* 0x0000004800037227 */ /* 0x080fe200078e00ff */
[----:B------:R-:W-:Y:S03]  /*5660*/  SHF.R.U32.HI R5, RZ, R137, R5 ;  /* 0x00000089ff057219 */ /* 0x000fe60000011605 */
[----:B------:R-:W-:Y:S01]  /*5670*/  IMAD.HI.U32 R2, R4, R72, RZ ;  /* 0x0000004804027227 */ /* 0x000fe200078e00ff */
[----:B------:R-:W-:Y:S02]  /*5680*/  @P2 SHF.R.U32.HI R0, RZ, R73, R3 ;  /* 0x00000049ff002219 */ /* 0x000fe40000011603 */
[----:B------:R-:W-:Y:S02]  /*5690*/  SHF.R.U32.HI R3, RZ, R143, R6 ;  /* 0x0000008fff037219 */ /* 0x000fe40000011606 */
[----:B------:R-:W-:Y:S01]  /*56a0*/  @P2 SHF.R.U32.HI R4, RZ, R73, R2 ;  /* 0x00000049ff042219 */ /* 0x000fe20000011602 */
[----:B------:R-:W-:Y:S01]  /*56b0*/  IMAD R0, R76, R0, RZ ;  /* 0x000000004c007224 */ /* 0x000fe200078e02ff */
[----:B------:R-:W-:Y:S02]  /*56c0*/  SEL R3, R79, R3, !P0 ;  /* 0x000000034f037207 */ /* 0x000fe40004000000 */
[----:B------:R-:W-:Y:S01]  /*56d0*/  SEL R2, R80, R5, !P3 ;  /* 0x0000000550027207 */ /* 0x000fe20005800000 */
[----:B------:R-:W-:Y:S01]  /*56e0*/  IMAD R5, R76, R4, RZ ;  /* 0x000000044c057224 */ /* 0x000fe200078e02ff */
[C---:B------:R-:W-:Y:S01]  /*56f0*/  ISETP.GE.AND P0, PT, R3.reuse, R0, PT ;  /* 0x000000000300720c */ /* 0x040fe20003f06270 */
[C---:B------:R-:W-:Y:S03]  /*5700*/  IMAD.HI.U32 R0, R3.reuse, R72, RZ ;  /* 0x0000004803007227 */ /* 0x040fe600078e00ff */
[C---:B------:R-:W-:Y:S02]  /*5710*/  ISETP.GE.OR P0, PT, R2.reuse, R5, P0 ;  /* 0x000000050200720c */ /* 0x040fe40000706670 */
[----:B------:R-:W-:Y:S04]  /*5720*/  SHF.R.U32.HI R0, RZ, R73, R0 ;  /* 0x00000049ff007219 */ /* 0x000fe80000011600 */
[C---:B------:R-:W-:Y:S05]  /*5730*/  SEL R6, R3.reuse, R0, !P2 ;  /* 0x0000000003067207 */ /* 0x040fea0005000000 */
        /* <DEDUP_REMOVED lines=14> */
[----:B------:R-:W-:Y:S07]  /*5820*/  IMAD R79, R3, R74, R79 ;  /* 0x0000004a034f7224 */ /* 0x000fee00078e024f */
.L_x_94:
[----:B------:R-:W-:Y:S01]  /*5830*/  @!P1 IMAD.HI.U32 R0, R80, R10, RZ ;  /* 0x0000000a50009227 */ /* 0x000fe200078e00ff */
[----:B-1----:R-:W-:Y:S01]  /*5840*/  @!P1 ISETP.NE.AND P0, PT, R8, 0x1, PT ;  /* 0x000000010800980c */ /* 0x002fe20003f05270 */
[----:B------:R-:W-:Y:S01]  /*5850*/  ULOP3.LUT UP0, URZ, UR43, 0x90, URZ, 0xc0, !UPT ;  /* 0x000000902bff7892 */ /* 0x000fe2000f80c0ff */
[----:B------:R-:W-:Y:S01]  /*5860*/  @!P1 ISETP.NE.AND P2, PT, R7, 0x1, PT ;  /* 0x000000010700980c */ /* 0x000fe20003f45270 */
[----:B------:R-:W-:Y:S01]  /*5870*/  @!P1 IMAD.HI.U32 R2, R79, R9, RZ ;  /* 0x000000094f029227 */ /* 0x000fe200078e00ff */
[----:B------:R-:W-:Y:S02]  /*5880*/  @!P1 SHF.R.U32.HI R0, RZ, R11, R0 ;  /* 0x0000000bff009219 */ /* 0x000fe40000011600 */
[----:B------:R-:W-:Y:S01]  /*5890*/  @P4 SHF.R.U32.HI R148, RZ, 0x10, R21 ;  /* 0x00000010ff944819 */ /* 0x000fe20000011615 */
[----:B------:R-:W-:Y:S01]  /*58a0*/  VIADD R155, R155, 0x1 ;  /* 0x000000019b9b7836 */ /* 0x000fe20000000000 */
[----:B------:R-:W-:Y:S02]  /*58b0*/  @!P1 SHF.R.U32.HI R2, RZ, R12, R2 ;  /* 0x0000000cff029219 */ /* 0x000fe40000011602 */
[----:B------:R-:W-:Y:S02]  /*58c0*/  @!P1 SEL R3, R80, R0, !P2 ;  /* 0x0000000050039207 */ /* 0x000fe40005000000 */
[----:B------:R-:W-:Y:S05]  /*58d0*/  @!P1 SEL R2, R79, R2, !P0 ;  /* 0x000000024f029207 */ /* 0x000fea0004000000 */
[----:B------:R-:W-:Y:S02]  /*58e0*/  @!P1 IMAD.IADD R0, R2, 0x1, -R3 ;  /* 0x0000000102009824 */ /* 0x000fe400078e0a03 */
[----:B------:R-:W-:Y:S02]  /*58f0*/  @!P1 IMAD.IADD R2, R3, 0x1, -R2 ;  /* 0x0000000103029824 */ /* 0x000fe400078e0a02 */
[----:B------:R-:W-:Y:S02]  /*5900*/  @!P1 IMAD R80, R0, R7, R80 ;  /* 0x0000000700509224 */ /* 0x000fe400078e0250 */
[----:B------:R-:W-:Y:S01]  /*5910*/  @!P1 IMAD R79, R2, R8, R79 ;  /* 0x00000008024f9224 */ /* 0x000fe200078e024f */
[----:B------:R-:W-:Y:S06]  /*5920*/  BRA.U !UP0, `(.L_x_95) ;  /* 0x00000001087c7547 */ /* 0x000fec000b800000 */
[----:B------:R-:W1:Y:S01]  /*5930*/  LDCU.64 UR8, c[0x4][0x80] ;  /* 0x01001000ff0877ac */ /* 0x000e620008000a00 */
[----:B------:R-:W-:Y:S01]  /*5940*/  MOV R2, 0x0 ;  /* 0x0000000000027802 */ /* 0x000fe20000000f00 */
[----:B------:R-:W-:Y:S02]  /*5950*/  HFMA2 R12, -RZ, RZ, 0, 5.9604644775390625e-08 ;  /* 0x00000001ff0c7431 */ /* 0x000fe400000001ff */
[----:B------:R-:W-:Y:S01]  /*5960*/  IMAD.MOV.U32 R8, RZ, RZ, 0x70 ;  /* 0x00000070ff087424 */ /* 0x000fe200078e00ff */
[----:B------:R2:W3:Y:S01]  /*5970*/  LDC.64 R14, c[0x4][R2] ;  /* 0x01000000020e7b82 */ /* 0x0004e20000000a00 */
[----:B------:R-:W4:Y:S01]  /*5980*/  LDCU.64 UR6, c[0x4][0x88] ;  /* 0x01001100ff0677ac */ /* 0x000f220008000a00 */
[----:B------:R-:W-:Y:S01]  /*5990*/  IMAD.MOV.U32 R13, RZ, RZ, RZ ;  /* 0x000000ffff0d7224 */ /* 0x000fe200078e00ff */
[----:B------:R-:W2:Y:S01]  /*59a0*/  LDCU.64 UR4, c[0x4][0x8] ;  /* 0x01000100ff0477ac */ /* 0x000ea20008000a00 */
[----:B-1----:R-:W-:Y:S01]  /*59b0*/  MOV R5, UR9 ;  /* 0x0000000900057c02 */ /* 0x002fe20008000f00 */
[----:B------:R-:W-:Y:S01]  /*59c0*/  IMAD.U32 R4, RZ, RZ, UR8 ;  /* 0x00000008ff047e24 */ /* 0x000fe2000f8e00ff */
[----:B----4-:R-:W-:Y:S01]  /*59d0*/  MOV R7, UR7 ;  /* 0x0000000700077c02 */ /* 0x010fe20008000f00 */
[----:B------:R-:W-:Y:S01]  /*59e0*/  IMAD.U32 R6, RZ, RZ, UR6 ;  /* 0x00000006ff067e24 */ /* 0x000fe2000f8e00ff */
[----:B--2---:R-:W-:Y:S01]  /*59f0*/  MOV R11, UR5 ;  /* 0x00000005000b7c02 */ /* 0x004fe20008000f00 */
[----:B------:R-:W-:Y:S02]  /*5a00*/  IMAD.U32 R10, RZ, RZ, UR4 ;  /* 0x00000004ff0a7e24 */ /* 0x000fe4000f8e00ff */
[----:B------:R-:W-:Y:S07]  /*5a10*/  LEPC R20, `(.L_x_96) ;  /* 0x000000001014794e */ /* 0x000fee0000000000 */
[----:B---3-5:R-:W-:Y:S05]  /*5a20*/  CALL.ABS.NOINC R14 ;  /* 0x000000000e007343 */ /* 0x028fea0003c00000 */
.L_x_96:
[----:B------:R-:W1:Y:S01]  /*5a30*/  LDCU.64 UR8, c[0x4][0x80] ;  /* 0x01001000ff0877ac */ /* 0x000e620008000a00 */
[----:B------:R-:W2:Y:S01]  /*5a40*/  LDC.64 R2, c[0x4][R2] ;  /* 0x0100000002027b82 */ /* 0x000ea20000000a00 */
[----:B------:R-:W-:Y:S02]  /*5a50*/  HFMA2 R12, -RZ, RZ, 0, 5.9604644775390625e-08 ;  /* 0x00000001ff0c7431 */ /* 0x000fe400000001ff */
[----:B------:R-:W-:Y:S02]  /*5a60*/  IMAD.MOV.U32 R8, RZ, RZ, 0x70 ;  /* 0x00000070ff087424 */ /* 0x000fe400078e00ff */
[----:B------:R-:W-:Y:S01]  /*5a70*/  IMAD.MOV.U32 R13, RZ, RZ, RZ ;  /* 0x000000ffff0d7224 */ /* 0x000fe200078e00ff */
[----:B------:R-:W3:Y:S01]  /*5a80*/  LDCU.64 UR6, c[0x4][0x88] ;  /* 0x01001100ff0677ac */ /* 0x000ee20008000a00 */
[----:B------:R-:W4:Y:S01]  /*5a90*/  LDCU.64 UR4, c[0x4][0x8] ;  /* 0x01000100ff0477ac */ /* 0x000f220008000a00 */
[----:B-1----:R-:W-:Y:S02]  /*5aa0*/  MOV R4, UR8 ;  /* 0x0000000800047c02 */ /* 0x002fe40008000f00 */
[----:B------:R-:W-:Y:S02]  /*5ab0*/  MOV R5, UR9 ;  /* 0x0000000900057c02 */ /* 0x000fe40008000f00 */
[----:B---3--:R-:W-:Y:S01]  /*5ac0*/  MOV R7, UR7 ;  /* 0x0000000700077c02 */ /* 0x008fe20008000f00 */
[----:B------:R-:W-:Y:S01]  /*5ad0*/  IMAD.U32 R6, RZ, RZ, UR6 ;  /* 0x00000006ff067e24 */ /* 0x000fe2000f8e00ff */
[----:B----4-:R-:W-:Y:S01]  /*5ae0*/  MOV R11, UR5 ;  /* 0x00000005000b7c02 */ /* 0x010fe20008000f00 */
[----:B------:R-:W-:Y:S02]  /*5af0*/  IMAD.U32 R10, RZ, RZ, UR4 ;  /* 0x00000004ff0a7e24 */ /* 0x000fe4000f8e00ff */
[----:B------:R-:W-:Y:S07]  /*5b00*/  LEPC R20, `(.L_x_95) ;  /* 0x000000001014794e */ /* 0x000fee0000000000 */
[----:B--2---:R-:W-:Y:S05]  /*5b10*/  CALL.ABS.NOINC R2 ;  /* 0x0000000002007343 */ /* 0x004fea0003c00000 */
.L_x_95:
[----:B------:R-:W-:Y:S01]  /*5b20*/  ISETP.NE.U32.AND P2, PT, R134, RZ, PT ;  /* 0x000000ff8600720c */ /* 0x000fe20003f45070 */
[----:B------:R-:W-:Y:S01]  /*5b30*/  UISETP.NE.AND UP1, UPT, UR44, URZ, UPT ;  /* 0x000000ff2c00728c */ /* 0x000fe2000bf25270 */
[----:B------:R-:W-:Y:S02]  /*5b40*/  ISETP.NE.U32.AND P4, PT, R130, RZ, PT ;  /* 0x000000ff8200720c */ /* 0x000fe40003f85070 */
[----:B------:R-:W-:Y:S02]  /*5b50*/  ISETP.NE.AND.EX P2, PT, R135, RZ, PT, P2 ;  /* 0x000000ff8700720c */ /* 0x000fe40003f45320 */
[----:B------:R-:W-:Y:S02]  /*5b60*/  PLOP3.LUT P1, PT, PT, PT, PT, 0x8, 0x80 ;  /* 0x000000000080781c */ /* 0x000fe40003f2e170 */
[----:B------:R-:W-:Y:S02]  /*5b70*/  PLOP3.LUT P0, PT, PT, PT, UP1, 0x80, 0x8 ;  /* 0x000000000008781c */ /* 0x000fe40003f0f018 */
[----:B------:R-:W-:Y:S02]  /*5b80*/  ISETP.NE.AND.EX P4, PT, R131, RZ, PT, P4 ;  /* 0x000000ff8300720c */ /* 0x000fe40003f85340 */
[----:B------:R-:W1:Y:S09]  /*5b90*/  @UP1 LDCU.64 UR4, c[0x0][0x888] ;  /* 0x00011100ff0417ac */ /* 0x000e720008000a00 */
[----:B------:R-:W-:Y:S01]  /*5ba0*/  @P0 PLOP3.LUT P1, PT, P2, PT, PT, 0x80, 0x8 ;  /* 0x000000000008081c */ /* 0x000fe2000172f070 */
[----:B-1----:R-:W-:Y:S04]  /*5bb0*/  @UP1 UISETP.NE.U32.AND UP0, UPT, UR4, URZ, UPT ;  /* 0x000000ff0400128c */ /* 0x002fe8000bf05070 */
[----:B------:R-:W-:Y:S04]  /*5bc0*/  @UP1 UISETP.NE.AND.EX UP0, UPT, UR5, URZ, UPT, UP0 ;  /* 0x000000ff0500128c */ /* 0x000fe8000bf05300 */
[----:B------:R-:W-:Y:S01]  /*5bd0*/  @UP1 USEL UR4, URZ, 0xffffffff, UP0 ;  /* 0xffffffffff041887 */ /* 0x000fe20008000000 */
[----:B------:R-:W-:Y:S11]  /*5be0*/  @!P2 BRA `(.L_x_97) ;  /* 0x00000000002ca947 */ /* 0x000ff60003800000 */
[----:B------:R-:W-:Y:S01]  /*5bf0*/  ISETP.NE.U32.AND P3, PT, R132, RZ, PT ;  /* 0x000000ff8400720c */ /* 0x000fe20003f65070 */
[----:B------:R-:W-:Y:S03]  /*5c00*/  IMAD.MOV.U32 R142, RZ, RZ, 0x1 ;  /* 0x00000001ff8e7424 */ /* 0x000fe600078e00ff */
[----:B------:R-:W-:Y:S11]  /*5c10*/  ISETP.NE.AND.EX P3, PT, R133, RZ, PT, P3 ;  /* 0x000000ff8500720c */ /* 0x000ff60003f65330 */
[----:B------:R-:W-:Y:S02]  /*5c20*/  @!UPT UIADD3 URZ, UPT, UPT, URZ, URZ, URZ ;  /* 0x000000fffffff290 */ /* 0x000fe4000fffe0ff */
[----:B------:R-:W1:Y:S01]  /*5c30*/  @P3 LDC.64 R2, c[0x0][0x888] ;  /* 0x00022200ff023b82 */ /* 0x000e620000000a00 */
[----:B------:R-:W-:Y:S04]  /*5c40*/  @P3 IMAD R0, R134, UR36, RZ ;  /* 0x0000002486003c24 */ /* 0x000fe8000f8e02ff */
[----:B-1----:R-:W-:Y:S04]  /*5c50*/  @P3 IMAD.WIDE R2, R0, 0x4, R2 ;  /* 0x0000000400023825 */ /* 0x002fe800078e0202 */
[----:B------:R-:W-:Y:S01]  /*5c60*/  HFMA2 R0, -RZ, RZ, 0, 5.9604644775390625e-08 ;  /* 0x00000001ff007431 */ /* 0x000fe200000001ff */
[----:B-----5:R1:W5:Y:S04]  /*5c70*/  @P3 LDG.E R83, desc[UR46][R2.64] ;  /* 0x0000002e02533981 */ /* 0x020368000c1e1900 */
[----:B------:R-:W-:Y:S01]  /*5c80*/  @!P3 PRMT R142, R0, 0x7610, R142 ;  /* 0x00007610008eb816 */ /* 0x000fe2000000008e */
[----:B-1----:R-:W2:Y:S06]  /*5c90*/  @!P3 LDC R83, c[0x0][0x880] ;  /* 0x00022000ff53bb82 */ /* 0x002eac0000000800 */
.L_x_97:
[----:B------:R-:W-:Y:S05]  /*5ca0*/  @!P4 BRA `(.L_x_98) ;  /* 0x000000000020c947 */ /* 0x000fea0003800000 */
[----:B------:R-:W-:Y:S04]  /*5cb0*/  ISETP.NE.U32.AND P3, PT, R128, RZ, PT ;  /* 0x000000ff8000720c */ /* 0x000fe80003f65070 */
[----:B------:R-:W-:Y:S11]  /*5cc0*/  ISETP.NE.AND.EX P3, PT, R129, RZ, PT, P3 ;  /* 0x000000ff8100720c */ /* 0x000ff60003f65330 */
[----:B------:R-:W-:Y:S02]  /*5cd0*/  @!UPT UIADD3 URZ, UPT, UPT, URZ, URZ, URZ ;  /* 0x000000fffffff290 */ /* 0x000fe4000fffe0ff */
[----:B------:R-:W1:Y:S01]  /*5ce0*/  @P3 LDC.64 R2, c[0x0][0x8a8] ;  /* 0x00022a00ff023b82 */ /* 0x000e620000000a00 */
[----:B------:R-:W-:Y:S04]  /*5cf0*/  @P3 IMAD R0, R130, UR36, RZ ;  /* 0x0000002482003c24 */ /* 0x000fe8000f8e02ff */
[----:B-1----:R-:W-:Y:S05]  /*5d00*/  @P3 IMAD.WIDE R2, R0, 0x4, R2 ;  /* 0x0000000400023825 */ /* 0x002fea00078e0202 */
[----:B-----5:R1:W5:Y:S02]  /*5d10*/  @P3 LDG.E R82, desc[UR46][R2.64] ;  /* 0x0000002e02523981 */ /* 0x020364000c1e1900 */
[----:B-1----:R-:W3:Y:S02]  /*5d20*/  @!P3 LDC R82, c[0x0][0x8a0] ;  /* 0x00022800ff52bb82 */ /* 0x002ee40000000800 */
.L_x_98:
[----:B--2--5:R-:W-:Y:S01]  /*5d30*/  @P0 FSETP.NEU.AND P4, PT, R83, RZ, PT ;  /* 0x000000ff5300020b */ /* 0x024fe20003f8d000 */
[----:B------:R-:W-:Y:S01]  /*5d40*/  IMAD.U32 R0, RZ, RZ, UR4 ;  /* 0x00000004ff007e24 */ /* 0x000fe2000f8e00ff */
[----:B------:R-:W-:Y:S01]  /*5d50*/  @P0 LOP3.LUT P3, RZ, R142, 0xff, RZ, 0xc0, !PT ;  /* 0x000000ff8eff0812 */ /* 0x000fe2000786c0ff */
[----:B------:R-:W-:Y:S01]  /*5d60*/  BSSY B1, `(.L_x_99) ;  /* 0x0000048000017945 */ /* 0x000fe20003800000 */
[----:B------:R-:W-:Y:S02]  /*5d70*/  @P0 SEL R2, RZ, 0xffffffff, P4 ;  /* 0xffffffffff020807 */ /* 0x000fe40002000000 */
[----:B------:R-:W-:Y:S02]  /*5d80*/  CS2R R126, SRZ ;  /* 0x00000000007e7805 */ /* 0x000fe4000001ff00 */
[----:B------:R-:W-:Y:S02]  /*5d90*/  LEA R17, R81, UR40, 0x3 ;  /* 0x0000002851117c11 */ /* 0x000fe4000f8e18ff */
[----:B------:R-:W-:Y:S02]  /*5da0*/  CS2R R124, SRZ ;  /* 0x00000000007c7805 */ /* 0x000fe4000001ff00 */
[----:B------:R-:W-:Y:S01]  /*5db0*/  @P1 SEL R2, R0, R2, !P3 ;  /* 0x0000000200021207 */ /* 0x000fe20005800000 */
[----:B------:R-:W-:Y:S01]  /*5dc0*/  IMAD.U32 R0, RZ, RZ, UR42 ;  /* 0x0000002aff007e24 */ /* 0x000fe2000f8e00ff */
[----:B------:R-:W-:Y:S02]  /*5dd0*/  PLOP3.LUT P4, PT, PT, PT, PT, 0x8, 0x80 ;  /* 0x000000000080781c */ /* 0x000fe40003f8e170 */
[----:B------:R-:W-:Y:S02]  /*5de0*/  CS2R R118, SRZ ;  /* 0x0000000000767805 */ /* 0x000fe4000001ff00 */
[----:B------:R-:W-:Y:S02]  /*5df0*/  @P0 LOP3.LUT R2, R2, 0x1, RZ, 0xc0, !PT ;  /* 0x0000000102020812 */ /* 0x000fe400078ec0ff */
[----:B------:R-:W-:Y:S02]  /*5e00*/  CS2R R116, SRZ ;  /* 0x0000000000747805 */ /* 0x000fe4000001ff00 */
[----:B------:R-:W-:Y:S02]  /*5e10*/  LEA R0, R0, UR40, 0x3 ;  /* 0x0000002800007c11 */ /* 0x000fe4000f8e18ff */
[----:B------:R-:W-:Y:S02]  /*5e20*/  CS2R R110, SRZ ;  /* 0x00000000006e7805 */ /* 0x000fe4000001ff00 */
[----:B------:R-:W-:Y:S02]  /*5e30*/  ISETP.NE.U32.OR P5, PT, R2, 0x1, !P0 ;  /* 0x000000010200780c */ /* 0x000fe400047a5470 */
[----:B------:R-:W-:Y:S02]  /*5e40*/  CS2R R108, SRZ ;  /* 0x00000000006c7805 */ /* 0x000fe4000001ff00 */
[----:B------:R-:W-:Y:S02]  /*5e50*/  LOP3.LUT R2, R152, 0x1, RZ, 0x3c, !PT ;  /* 0x0000000198027812 */ /* 0x000fe400078e3cff */
[----:B------:R-:W-:Y:S02]  /*5e60*/  CS2R R102, SRZ ;  /* 0x0000000000667805 */ /* 0x000fe4000001ff00 */
[----:B------:R-:W-:Y:S02]  /*5e70*/  P2R R156, PR, RZ, 0x20 ;  /* 0x00000020ff9c7803 */ /* 0x000fe40000000000 */
[----:B------:R-:W-:Y:S02]  /*5e80*/  CS2R R100, SRZ ;  /* 0x0000000000647805 */ /* 0x000fe4000001ff00 */
[----:B------:R-:W-:Y:S02]  /*5e90*/  CS2R R94, SRZ ;  /* 0x00000000005e7805 */ /* 0x000fe4000001ff00 */
[----:B------:R-:W-:Y:S02]  /*5ea0*/  CS2R R92, SRZ ;  /* 0x00000000005c7805 */ /* 0x000fe4000001ff00 */
[----:B------:R-:W-:Y:S02]  /*5eb0*/  CS2R R86, SRZ ;  /* 0x0000000000567805 */ /* 0x000fe4000001ff00 */
[----:B------:R-:W-:Y:S02]  /*5ec0*/  CS2R R84, SRZ ;  /* 0x0000000000547805 */ /* 0x000fe4000001ff00 */
[----:B------:R-:W-:Y:S02]  /*5ed0*/  CS2R R90, SRZ ;  /* 0x00000000005a7805 */ /* 0x000fe4000001ff00 */
[----:B------:R-:W-:Y:S02]  /*5ee0*/  CS2R R88, SRZ ;  /* 0x0000000000587805 */ /* 0x000fe4000001ff00 */
[----:B------:R-:W-:Y:S04]  /*5ef0*/  @P5 SHF.L.U32 R3, R2, 0x1f, RZ ;  /* 0x0000001f02035819 */ /* 0x000fe800000006ff */
[----:B------:R1:W2:Y:S02]  /*5f00*/  @P5 SYNCS.PHASECHK.TRANS64.TRYWAIT P0, [R0+URZ+0x120], R3 ;  /* 0x00012003000055a7 */ /* 0x0002a400080011ff */
[----:B-1----:R-:W-:Y:S04]  /*5f10*/  SHF.L.U32 R3, R151, 0x1f, RZ ;  /* 0x0000001f97037819 */ /* 0x002fe800000006ff */
[----:B------:R1:W4:Y:S01]  /*5f20*/  SYNCS.PHASECHK.TRANS64.TRYWAIT P3, [R17+URZ+0x170], R3 ;  /* 0x00017003110075a7 */ /* 0x00032200080611ff */
[----:B--2---:R-:W-:Y:S01]  /*5f30*/  @P5 PLOP3.LUT P4, PT, P0, PT, PT, 0x8, 0x80 ;  /* 0x000000000080581c */ /* 0x004fe2000078e170 */
[----:B------:R-:W-:Y:S01]  /*5f40*/  @!UPT UIADD3 URZ, UPT, UPT, URZ, URZ, URZ ;  /* 0x000000fffffff290 */ /* 0x000fe2000fffe0ff */
[----:B-1----:R-:W-:Y:S11]  /*5f50*/  @!P5 BRA `(.L_x_100) ;  /* 0x0000000000a0d947 */ /* 0x002ff60003800000 */
[----:B------:R-:W-:Y:S01]  /*5f60*/  ISETP.NE.U32.AND P0, PT, RZ, UR38, PT ;  /* 0x00000026ff007c0c */ /* 0x000fe2000bf05070 */
[----:B------:R-:W-:Y:S01]  /*5f70*/  BSSY B0, `(.L_x_101) ;  /* 0x000000d000007945 */ /* 0x000fe20003800000 */
[----:B------:R-:W-:Y:S02]  /*5f80*/  FSETP.NEU.AND P1, PT, R83, RZ, PT ;  /* 0x000000ff5300720b */ /* 0x000fe40003f2d000 */
[----:B------:R-:W-:Y:S02]  /*5f90*/  ISETP.NE.AND.EX P0, PT, RZ, UR39, PT, P0 ;  /* 0x00000027ff007c0c */ /* 0x000fe4000bf05300 */
[----:B------:R-:W-:Y:S02]  /*5fa0*/  SEL R5, RZ, 0xffffffff, P1 ;  /* 0xffffffffff057807 */ /* 0x000fe40000800000 */
[----:B------:R-:W-:Y:S02]  /*5fb0*/  LOP3.LUT P1, RZ, R142, 0xff, RZ, 0xc0, !PT ;  /* 0x000000ff8eff7812 */ /* 0x000fe4000782c0ff */
[----:B------:R-:W-:Y:S04]  /*5fc0*/  SEL R4, RZ, 0xffffffff, P0 ;  /* 0xffffffffff047807 */ /* 0x000fe80000000000 */
[----:B------:R-:W-:Y:S01]  /*5fd0*/  @P2 SEL R5, R4, R5, !P1 ;  /* 0x0000000504052207 */ /* 0x000fe20004800000 */
[----:B------:R-:W-:Y:S03]  /*5fe0*/  IMAD.U32 R4, RZ, RZ, UR42 ;  /* 0x0000002aff047e24 */ /* 0x000fe6000f8e00ff */
[----:B------:R-:W-:Y:S01]  /*5ff0*/  LOP3.LUT R5, R5, 0x1, RZ, 0xc0, !PT ;  /* 0x0000000105057812 */ /* 0x000fe200078ec0ff */
[----:B------:R-:W-:Y:S06]  /*6000*/  @!P4 BRA `(.L_x_102) ;  /* 0x00000000000cc947 */ /* 0x000fec0003800000 */
[----:B------:R-:W-:Y:S04]  /*6010*/  SHF.L.U32 R2, R2, 0x1f, RZ ;  /* 0x0000001f02027819 */ /* 0x000fe800000006ff */
[----:B------:R-:W1:Y:S02]  /*6020*/  SYNCS.PHASECHK.TRANS64.TRYWAIT P0, [R0+URZ+0x120], R2 ;  /* 0x00012002000075a7 */ /* 0x000e6400080011ff */
[----:B-1----:R-:W-:Y:S05]  /*6030*/  @!P0 BRA `(.L_x_103) ;  /* 0x0000002c00788947 */ /* 0x002fea0003800000 */
.L_x_102:
[----:B------:R-:W-:Y:S05]  /*6040*/  BSYNC B0 ;  /* 0x0000000000007941 */ /* 0x000fea0003800000 */
.L_x_101:
[----:B------:R-:W-:Y:S02]  /*6050*/  ISETP.NE.U32.AND P0, PT, R5, 0x1, PT ;  /* 0x000000010500780c */ /* 0x000fe40003f05070 */
[----:B------:R-:W-:Y:S02]  /*6060*/  CS2R R90, SRZ ;  /* 0x00000000005a7805 */ /* 0x000fe4000001ff00 */
        /* <DEDUP_REMOVED lines=10> */
[----:B------:R-:W-:Y:S01]  /*6110*/  CS2R R116, SRZ ;  /* 0x0000000000747805 */ /* 0x000fe2000001ff00 */
[----:B-1----:R-:W-:Y:S01]  /*6120*/  @P0 IMAD R0, R4, 0x1c00, R146 ;  /* 0x00001c0004000824 */ /* 0x002fe200078e0292 */
[----:B------:R-:W-:Y:S01]  /*6130*/  CS2R R124, SRZ ;  /* 0x00000000007c7805 */ /* 0x000fe2000001ff00 */
[----:B------:R-:W-:Y:S01]  /*6140*/  IMAD.MOV.U32 R126, RZ, RZ, RZ ;  /* 0x000000ffff7e7224 */ /* 0x000fe200078e00ff */
[----:B------:R-:W-:Y:S05]  /*6150*/  @P0 WARPSYNC.ALL ;  /* 0x0000000000000948 */ /* 0x000fea0003800000 */
[----:B------:R-:W-:Y:S05]  /*6160*/  @P0 LEA R0, R0, UR40, 0x1 ;  /* 0x0000002800000c11 */ /* 0x000fea000f8e08ff */
[----:B------:R1:W2:Y:S04]  /*6170*/  @P0 LDSM.16.M88.4 R88, [R0+0x300] ;  /* 0x000300000058083b */ /* 0x0002a80000000200 */
[----:B------:R1:W1:Y:S04]  /*6180*/  @P0 LDSM.16.M88.4 R84, [R0+0xb00] ;  /* 0x000b00000054083b */ /* 0x0002680000000200 */
[----:B------:R1:W1:Y:S04]  /*6190*/  @P0 LDSM.16.M88.4 R92, [R0+0x1300] ;  /* 0x00130000005c083b */ /* 0x0002680000000200 */
[----:B------:R1:W1:Y:S04]  /*61a0*/  @P0 LDSM.16.M88.4 R100, [R0+0x1b00] ;  /* 0x001b00000064083b */ /* 0x0002680000000200 */
[----:B------:R1:W1:Y:S04]  /*61b0*/  @P0 LDSM.16.M88.4 R108, [R0+0x2300] ;  /* 0x00230000006c083b */ /* 0x0002680000000200 */
[----:B------:R1:W1:Y:S04]  /*61c0*/  @P0 LDSM.16.M88.4 R116, [R0+0x2b00] ;  /* 0x002b00000074083b */ /* 0x0002680000000200 */
[----:B------:R1:W1:Y:S02]  /*61d0*/  @P0 LDSM.16.M88.4 R124, [R0+0x3300] ;  /* 0x00330000007c083b */ /* 0x0002640000000200 */
.L_x_100:
[----:B------:R-:W-:Y:S05]  /*61e0*/  BSYNC B1 ;  /* 0x0000000000017941 */ /* 0x000fea0003800000 */
.L_x_99:
[C---:B------:R-:W-:Y:S04]  /*61f0*/  LEA.HI R2, R81.reuse, R81, RZ, 0x1 ;  /* 0x0000005151027211 */ /* 0x040fe800078f08ff */
[----:B-1----:R-:W-:Y:S02]  /*6200*/  SHF.R.U32.HI R0, RZ, 0x1, R2 ;  /* 0x00000001ff007819 */ /* 0x002fe40000011602 */
[----:B------:R-:W-:Y:S03]  /*6210*/  LOP3.LUT R2, R2, 0xffe, RZ, 0xc0, !PT ;  /* 0x00000ffe02027812 */ /* 0x000fe600078ec0ff */
[----:B------:R-:W-:Y:S02]  /*6220*/  IMAD R0, R0, 0x70, R16 ;  /* 0x0000007000007824 */ /* 0x000fe400078e0210 */
[----:B------:R-:W-:Y:S04]  /*6230*/  IMAD.IADD R2, R81, 0x1, -R2 ;  /* 0x0000000151027824 */ /* 0x000fe800078e0a02 */
[----:B------:R-:W-:Y:S05]  /*6240*/  IMAD R2, R2, 0x100000, R0 ;  /* 0x0010000002027824 */ /* 0x000fea00078e0200 */
[----:B------:R-:W-:Y:S04]  /*6250*/  SHF.R.U32.HI R0, RZ, 0x15, R2 ;  /* 0x00000015ff007819 */ /* 0x000fe80000011602 */
[----:B------:R-:W-:Y:S01]  /*6260*/  LOP3.LUT P0, RZ, R0, 0x3, R147, 0x48, !PT ;  /* 0x0000000300ff7812 */ /* 0x000fe20007804893 */
[----:B------:R-:W-:Y:S01]  /*6270*/  @!UPT UIADD3 URZ, UPT, UPT, URZ, URZ, URZ ;  /* 0x000000fffffff290 */ /* 0x000fe2000fffe0ff */
[----:B----4-:R-:W-:Y:S11]  /*6280*/  @P3 BRA `(.L_x_104) ;  /* 0x0000000000083947 */ /* 0x010ff60003800000 */
[----:B------:R-:W1:Y:S02]  /*6290*/  SYNCS.PHASECHK.TRANS64.TRYWAIT P1, [R17+URZ+0x170], R3 ;  /* 0x00017003110075a7 */ /* 0x000e6400080211ff */
[----:B-1----:R-:W-:Y:S05]  /*62a0*/  @!P1 BRA `(.L_x_105) ;  /* 0x0000002800f09947 */ /* 0x002fea0003800000 */
.L_x_104:
[----:B------:R-:W-:Y:S05]  /*62b0*/  @!P0 BRA `(.L_x_106) ;  /* 0x0000000000408947 */ /* 0x000fea0003800000 */
[----:B------:R-:W4:Y:S01]  /*62c0*/  LDCU.64 UR8, c[0x4][0x70] ;  /* 0x01000e00ff0877ac */ /* 0x000f220008000a00 */
[----:B------:R-:W-:Y:S01]  /*62d0*/  MOV R15, 0x0 ;  /* 0x00000000000f7802 */ /* 0x000fe20000000f00 */
[----:B------:R-:W-:Y:S02]  /*62e0*/  HFMA2 R12, -RZ, RZ, 0, 5.9604644775390625e-08 ;  /* 0x00000001ff0c7431 */ /* 0x000fe400000001ff */
[----:B------:R-:W-:Y:S02]  /*62f0*/  IMAD.MOV.U32 R8, RZ, RZ, 0x192 ;  /* 0x00000192ff087424 */ /* 0x000fe400078e00ff */
[----:B------:R-:W-:Y:S01]  /*6300*/  IMAD.MOV.U32 R13, RZ, RZ, RZ ;  /* 0x000000ffff0d7224 */ /* 0x000fe200078e00ff */
[----:B------:R-:W5:Y:S01]  /*6310*/  LDCU.64 UR6, c[0x4][0x78] ;  /* 0x01000f00ff0677ac */ /* 0x000f620008000a00 */
[----:B------:R-:W1:Y:S01]  /*6320*/  LDC.64 R14, c[0x4][R15] ;  /* 0x010000000f0e7b82 */ /* 0x000e620000000a00 */
[----:B------:R-:W2:Y:S01]  /*6330*/  LDCU.64 UR4, c[0x4][0x10] ;  /* 0x01000200ff0477ac */ /* 0x000ea20008000a00 */
[----:B----4-:R-:W-:Y:S01]  /*6340*/  MOV R5, UR9 ;  /* 0x0000000900057c02 */ /* 0x010fe20008000f00 */
[----:B------:R-:W-:Y:S01]  /*6350*/  IMAD.U32 R4, RZ, RZ, UR8 ;  /* 0x00000008ff047e24 */ /* 0x000fe2000f8e00ff */
[----:B-----5:R-:W-:Y:S01]  /*6360*/  MOV R7, UR7 ;  /* 0x0000000700077c02 */ /* 0x020fe20008000f00 */
[----:B------:R-:W-:Y:S01]  /*6370*/  IMAD.U32 R6, RZ, RZ, UR6 ;  /* 0x00000006ff067e24 */ /* 0x000fe2000f8e00ff */
[----:B--2---:R-:W-:Y:S01]  /*6380*/  MOV R11, UR5 ;  /* 0x00000005000b7c02 */ /* 0x004fe20008000f00 */
[----:B------:R-:W-:Y:S02]  /*6390*/  IMAD.U32 R10, RZ, RZ, UR4 ;  /* 0x00000004ff0a7e24 */ /* 0x000fe4000f8e00ff */
[----:B------:R-:W-:Y:S07]  /*63a0*/  LEPC R20, `(.L_x_106) ;  /* 0x000000001014794e */ /* 0x000fee0000000000 */
[----:B-1-3--:R-:W-:Y:S05]  /*63b0*/  CALL.ABS.NOINC R14 ;  /* 0x000000000e007343 */ /* 0x00afea0003c00000 */
.L_x_106:
[----:B------:R-:W-:Y:S05]  /*63c0*/  WARPSYNC.ALL ;  /* 0x0000000000007948 */ /* 0x000fea0003800000 */
[C---:B------:R-:W-:Y:S01]  /*63d0*/  R2UR UR4, R2.reuse ;  /* 0x00000000020472ca */ /* 0x040fe200000e0000 */
[----:B------:R-:W-:Y:S05]  /*63e0*/  VIADD R0, R2, 0x10 ;  /* 0x0000001002007836 */ /* 0x000fea0000000000 */
[----:B------:R-:W-:Y:S04]  /*63f0*/  SHF.R.U32.HI R0, RZ, 0x15, R0 ;  /* 0x00000015ff007819 */ /* 0x000fe80000011600 */
[----:B------:R-:W-:Y:S03]  /*6400*/  LOP3.LUT P0, RZ, R0, 0x3, R147, 0x48, !PT ;  /* 0x0000000300ff7812 */ /* 0x000fe60007804893 */
[----:B------:R-:W4:Y:S10]  /*6410*/  LDTM.16dp256bit.x2 R64, tmem[UR4] ;  /* 0x00000004004079ee */ /* 0x000f3400080a0000 */
[----:B----4-:R-:W-:Y:S05]  /*6420*/  @!P0 BRA `(.L_x_107) ;  /* 0x0000000000408947 */ /* 0x010fea0003800000 */
        /* <DEDUP_REMOVED lines=16> */
.L_x_107:
[----:B------:R-:W-:Y:S05]  /*6530*/  WARPSYNC.ALL ;  /* 0x0000000000007948 */ /* 0x000fea0003800000 */
[C---:B------:R-:W-:Y:S01]  /*6540*/  R2UR UR4, R2.reuse ;  /* 0x00000000020472ca */ /* 0x040fe200000e0000 */
[----:B------:R-:W-:Y:S05]  /*6550*/  VIADD R0, R2, 0x20 ;  /* 0x0000002002007836 */ /* 0x000fea0000000000 */
[----:B------:R-:W-:Y:S04]  /*6560*/  SHF.R.U32.HI R0, RZ, 0x15, R0 ;  /* 0x00000015ff007819 */ /* 0x000fe80000011600 */
[----:B------:R-:W-:Y:S03]  /*6570*/  LOP3.LUT P0, RZ, R0, 0x3, R147, 0x48, !PT ;  /* 0x0000000300ff7812 */ /* 0x000fe60007804893 */
[----:B------:R-:W4:Y:S10]  /*6580*/  LDTM.16dp256bit.x2 R56, tmem[UR4+0x10] ;  /* 0x00001004003879ee */ /* 0x000f3400080a0000 */
        /* <DEDUP_REMOVED lines=17> */
.L_x_108:
        /* <DEDUP_REMOVED lines=23> */
.L_x_109:
        /* <DEDUP_REMOVED lines=23> */
.L_x_110:
        /* <DEDUP_REMOVED lines=23> */
.L_x_111:
        /* <DEDUP_REMOVED lines=23> */
.L_x_112:
[----:B------:R-:W-:Y:S01]  /*6c60*/  ISETP.NE.AND P0, PT, R153, RZ, PT ;  /* 0x000000ff9900720c */ /* 0x000fe20003f05270 */
[----:B------:R-:W-:Y:S05]  /*6c70*/  WARPSYNC.ALL ;  /* 0x0000000000007948 */ /* 0x000fea0003800000 */
[----:B------:R-:W-:Y:S01]  /*6c80*/  HADD2.F32 R96, -RZ, R101.H0_H0 ;  /* 0x20000065ff607230 */ /* 0x000fe20000004100 */
[----:B------:R-:W-:Y:S01]  /*6c90*/  R2UR UR4, R2 ;  /* 0x00000000020472ca */ /* 0x000fe200000e0000 */
[C---:B---3--:R-:W-:Y:S01]  /*6ca0*/  FMUL R0, R82.reuse, R64 ;  /* 0x0000004052007220 */ /* 0x048fe20000400000 */
[--C-:B--2---:R-:W-:Y:S02]  /*6cb0*/  HADD2.F32 R64, -RZ, R88.reuse.H0_H0 ;  /* 0x20000058ff407230 */ /* 0x104fe40000004100 */
[C---:B------:R-:W-:Y:S01]  /*6cc0*/  FMUL R2, R82.reuse, R65 ;  /* 0x0000004152027220 */ /* 0x040fe20000400000 */
[----:B------:R-:W-:Y:S02]  /*6cd0*/  HADD2.F32 R65, -RZ, R88.H1_H1 ;  /* 0x30000058ff417230 */ /* 0x000fe40000004100 */
[C---:B-1----:R-:W-:Y:S01]  /*6ce0*/  FMUL R3, R82.reuse, R66 ;  /* 0x0000004252037220 */ /* 0x042fe20000400000 */
[--C-:B------:R-:W-:Y:S02]  /*6cf0*/  HADD2.F32 R66, -RZ, R89.reuse.H0_H0 ;  /* 0x20000059ff427230 */ /* 0x100fe40000004100 */
[C---:B------:R-:W-:Y:S01]  /*6d00*/  FFMA R0, R83.reuse, R64, R0 ;  /* 0x0000004053007223 */ /* 0x040fe20000000000 */
[C---:B------:R-:W-:Y:S01]  /*6d10*/  FMUL R12, R82.reuse, R67 ;  /* 0x00000043520c7220 */ /* 0x040fe20000400000 */
[----:B------:R-:W-:Y:S02]  /*6d20*/  HADD2.F32 R67, -RZ, R89.H1_H1 ;  /* 0x30000059ff437230 */ /* 0x000fe40000004100 */
[C---:B------:R-:W-:Y:S01]  /*6d30*/  FFMA R2, R83.reuse, R65, R2 ;  /* 0x0000004153027223 */ /* 0x040fe20000000002 */
[C---:B------:R-:W-:Y:S01]  /*6d40*/  FFMA R3, R83.reuse, R66, R3 ;  /* 0x0000004253037223 */ /* 0x040fe20000000003 */
[----:B------:R-:W-:Y:S01]  /*6d50*/  FMUL R13, R82, R68 ;  /* 0x00000044520d7220 */ /* 0x000fe20000400000 */
[----:B------:R-:W1:Y:S01]  /*6d60*/  LDTM.16dp256bit.x2 R4, tmem[UR4+0x60] ;  /* 0x00006004000479ee */ /* 0x000e6200080a0000 */
[----:B------:R-:W-:Y:S01]  /*6d70*/  NOP ;  /* 0x0000000000007918 */ /* 0x000fe20000000000 */
[----:B------:R-:W-:Y:S01]  /*6d80*/  F2FP.F16.F32.PACK_AB R64, R2, R0 ;  /* 0x000000000240723e */ /* 0x000fe200000000ff */
[----:B------:R-:W-:Y:S01]  /*6d90*/  FFMA R12, R83, R67, R12 ;  /* 0x00000043530c7223 */ /* 0x000fe2000000000c */
[--C-:B------:R-:W-:Y:S02]  /*6da0*/  HADD2.F32 R68, -RZ, R90.reuse.H0_H0 ;  /* 0x2000005aff447230 */ /* 0x100fe40000004100 */
[C---:B------:R-:W-:Y:S01]  /*6db0*/  FMUL R14, R82.reuse, R69 ;  /* 0x00000045520e7220 */ /* 0x040fe20000400000 */
[----:B------:R-:W-:Y:S01]  /*6dc0*/  R2UR UR5, R17 ;  /* 0x00000000110572ca */ /* 0x000fe200000e0000 */
[----:B------:R-:W-:Y:S01]  /*6dd0*/  FMUL R15, R82, R70 ;  /* 0x00000046520f7220 */ /* 0x000fe20000400000 */
[----:B------:R-:W-:Y:S01]  /*6de0*/  HADD2.F32 R69, -RZ, R90.H1_H1 ;  /* 0x3000005aff457230 */ /* 0x000fe20000004100 */
[----:B------:R-:W-:Y:S01]  /*6df0*/  F2FP.F16.F32.PACK_AB R65, R12, R3 ;  /* 0x000000030c41723e */ /* 0x000fe200000000ff */
[C---:B------:R-:W-:Y:S01]  /*6e00*/  FFMA R13, R83.reuse, R68, R13 ;  /* 0x00000044530d7223 */ /* 0x040fe2000000000d */
[C---:B------:R-:W-:Y:S01]  /*6e10*/  FMUL R17, R82.reuse, R71 ;  /* 0x0000004752117220 */ /* 0x040fe20000400000 */
[--C-:B------:R-:W-:Y:S02]  /*6e20*/  HADD2.F32 R70, -RZ, R91.reuse.H0_H0 ;  /* 0x2000005bff467230 */ /* 0x100fe40000004100 */
[C---:B------:R-:W-:Y:S01]  /*6e30*/  FFMA R14, R83.reuse, R69, R14 ;  /* 0x00000045530e7223 */ /* 0x040fe2000000000e */
[----:B------:R-:W-:Y:S02]  /*6e40*/  HADD2.F32 R71, -RZ, R91.H1_H1 ;  /* 0x3000005bff477230 */ /* 0x000fe40000004100 */
[C---:B------:R-:W-:Y:S01]  /*6e50*/  FMUL R20, R82.reuse, R58 ;  /* 0x0000003a52147220 */ /* 0x040fe20000400000 */
[----:B------:R-:W-:Y:S01]  /*6e60*/  FMUL R21, R82, R59 ;  /* 0x0000003b52157220 */ /* 0x000fe20000400000 */
[--C-:B------:R-:W-:Y:S01]  /*6e70*/  HADD2.F32 R58, -RZ, R84.reuse.H0_H0 ;  /* 0x20000054ff3a7230 */ /* 0x100fe20000004100 */
[----:B------:R-:W-:Y:S01]  /*6e80*/  F2FP.F16.F32.PACK_AB R66, R14, R13 ;  /* 0x0000000d0e42723e */ /* 0x000fe200000000ff */
[C---:B------:R-:W-:Y:S01]  /*6e90*/  FFMA R15, R83.reuse, R70, R15 ;  /* 0x00000046530f7223 */ /* 0x040fe2000000000f */
[----:B------:R-:W-:Y:S01]  /*6ea0*/  FFMA R17, R83, R71, R17 ;  /* 0x0000004753117223 */ /* 0x000fe20000000011 */
[----:B------:R-:W-:Y:S01]  /*6eb0*/  UIADD3 UR5, UPT, UPT, UR5, 0x190, URZ ;  /* 0x0000019005057890 */ /* 0x000fe2000fffe0ff */
[C---:B------:R-:W-:Y:S01]  /*6ec0*/  FMUL R18, R82.reuse, R56 ;  /* 0x0000003852127220 */ /* 0x040fe20000400000 */
[----:B------:R-:W-:Y:S02]  /*6ed0*/  HADD2.F32 R59, -RZ, R84.H1_H1 ;  /* 0x30000054ff3b7230 */ /* 0x000fe40000004100 */
[C---:B------:R-:W-:Y:S01]  /*6ee0*/  FMUL R22, R82.reuse, R60 ;  /* 0x0000003c52167220 */ /* 0x040fe20000400000 */
[----:B------:R-:W-:Y:S01]  /*6ef0*/  UPRMT UR5, UR37, 0x654, UR5 ;  /* 0x0000065425057896 */ /* 0x000fe20008000005 */
[----:B------:R-:W-:Y:S01]  /*6f00*/  F2FP.F16.F32.PACK_AB R67, R17, R15 ;  /* 0x0000000f1143723e */ /* 0x000fe200000000ff */
[C---:B------:R-:W-:Y:S01]  /*6f10*/  FFMA R18, R83.reuse, R58, R18 ;  /* 0x0000003a53127223 */ /* 0x040fe20000000012 */
[--C-:B------:R-:W-:Y:S02]  /*6f20*/  HADD2.F32 R60, -RZ, R85.reuse.H0_H0 ;  /* 0x20000055ff3c7230 */ /* 0x100fe40000004100 */
[C---:B------:R-:W-:Y:S01]  /*6f30*/  FMUL R19, R82.reuse, R57 ;  /* 0x0000003952137220 */ /* 0x040fe20000400000 */
[C---:B------:R-:W-:Y:S01]  /*6f40*/  FMUL R23, R82.reuse, R61 ;  /* 0x0000003d52177220 */ /* 0x040fe20000400000 */
[----:B------:R-:W-:Y:S02]  /*6f50*/  HADD2.F32 R61, -RZ, R85.H1_H1 ;  /* 0x30000055ff3d7230 */ /* 0x000fe40000004100 */
[C---:B------:R-:W-:Y:S01]  /*6f60*/  FMUL R56, R82.reuse, R62 ;  /* 0x0000003e52387220 */ /* 0x040fe20000400000 */
[C---:B------:R-:W-:Y:S01]  /*6f70*/  FFMA R19, R83.reuse, R59, R19 ;  /* 0x0000003b53137223 */ /* 0x040fe20000000013 */
[--C-:B------:R-:W-:Y:S01]  /*6f80*/  HADD2.F32 R62, -RZ, R86.reuse.H0_H0 ;  /* 0x20000056ff3e7230 */ /* 0x100fe20000004100 */
[----:B-1----:R-:W-:Y:S01]  /*6f90*/  SYNCS.ARRIVE.TRANS64.RED.A1T0 RZ, [UR5], RZ ;  /* 0x000000ffffff79a7 */ /* 0x002fe20008100405 */
[C---:B------:R-:W-:Y:S01]  /*6fa0*/  FFMA R20, R83.reuse, R60, R20 ;  /* 0x0000003c53147223 */ /* 0x040fe20000000014 */
[----:B------:R-:W-:Y:S01]  /*6fb0*/  FFMA R21, R83, R61, R21 ;  /* 0x0000003d53157223 */ /* 0x000fe20000000015 */
[--C-:B------:R-:W-:Y:S01]  /*6fc0*/  HADD2.F32 R84, -RZ, R87.reuse.H0_H0 ;  /* 0x20000057ff547230 */ /* 0x100fe20000004100 */
[----:B------:R-:W-:Y:S01]  /*6fd0*/  F2FP.F16.F32.PACK_AB R12, R19, R18 ;  /* 0x00000012130c723e */ /* 0x000fe200000000ff */
[----:B------:R-:W-:Y:S01]  /*6fe0*/  FFMA R22, R83, R62, R22 ;  /* 0x0000003e53167223 */ /* 0x000fe20000000016 */
[C---:B------:R-:W-:Y:S01]  /*6ff0*/  FMUL R57, R82.reuse, R63 ;  /* 0x0000003f52397220 */ /* 0x040fe20000400000 */
[----:B------:R-:W-:Y:S01]  /*7000*/  HADD2.F32 R63, -RZ, R86.H1_H1 ;  /* 0x30000056ff3f7230 */ /* 0x000fe20000004100 */
[----:B------:R-:W-:Y:S01]  /*7010*/  F2FP.F16.F32.PACK_AB R13, R21, R20 ;  /* 0x00000014150d723e */ /* 0x000fe200000000ff */
[----:B------:R-:W-:Y:S02]  /*7020*/  HADD2.F32 R85, -RZ, R87.H1_H1 ;  /* 0x30000057ff557230 */ /* 0x000fe40000004100 */
[C---:B------:R-:W-:Y:S01]  /*7030*/  FMUL R48, R82.reuse, R48 ;  /* 0x0000003052307220 */ /* 0x040fe20000400000 */
[--C-:B------:R-:W-:Y:S02]  /*7040*/  HADD2.F32 R86, -RZ, R92.reuse.H0_H0 ;  /* 0x2000005cff567230 */ /* 0x100fe40000004100 */
[C---:B------:R-:W-:Y:S01]  /*7050*/  FFMA R23, R83.reuse, R63, R23 ;  /* 0x0000003f53177223 */ /* 0x040fe20000000017 */
[----:B------:R-:W-:Y:S02]  /*7060*/  HADD2.F32 R87, -RZ, R92.H1_H1 ;  /* 0x3000005cff577230 */ /* 0x000fe40000004100 */
[C---:B------:R-:W-:Y:S01]  /*7070*/  FFMA R56, R83.reuse, R84, R56 ;  /* 0x0000005453387223 */ /* 0x040fe20000000038 */
[C---:B------:R-:W-:Y:S01]  /*7080*/  FFMA R57, R83.reuse, R85, R57 ;  /* 0x0000005553397223 */ /* 0x040fe20000000039 */
[----:B------:R-:W-:Y:S01]  /*7090*/  FFMA R48, R83, R86, R48 ;  /* 0x0000005653307223 */ /* 0x000fe20000000030 */
[----:B------:R-:W-:Y:S01]  /*70a0*/  F2FP.F16.F32.PACK_AB R14, R23, R22 ;  /* 0x00000016170e723e */ /* 0x000fe200000000ff */
[C---:B------:R-:W-:Y:S01]  /*70b0*/  FMUL R49, R82.reuse, R49 ;  /* 0x0000003152317220 */ /* 0x040fe20000400000 */
[--C-:B------:R-:W-:Y:S01]  /*70c0*/  HADD2.F32 R88, -RZ, R93.reuse.H0_H0 ;  /* 0x2000005dff587230 */ /* 0x100fe20000004100 */
[----:B------:R-:W-:Y:S01]  /*70d0*/  F2FP.F16.F32.PACK_AB R15, R57, R56 ;  /* 0x00000038390f723e */ /* 0x000fe200000000ff */
[C---:B------:R-:W-:Y:S01]  /*70e0*/  FMUL R50, R82.reuse, R50 ;  /* 0x0000003252327220 */ /* 0x040fe20000400000 */
[----:B------:R-:W-:Y:S02]  /*70f0*/  HADD2.F32 R89, -RZ, R93.H1_H1 ;  /* 0x3000005dff597230 */ /* 0x000fe40000004100 */
[C---:B------:R-:W-:Y:S01]  /*7100*/  FFMA R49, R83.reuse, R87, R49 ;  /* 0x0000005753317223 */ /* 0x040fe20000000031 */
[C---:B------:R-:W-:Y:S01]  /*7110*/  FMUL R51, R82.reuse, R51 ;  /* 0x0000003352337220 */ /* 0x040fe20000400000 */
[--C-:B------:R-:W-:Y:S02]  /*7120*/  HADD2.F32 R90, -RZ, R94.reuse.H0_H0 ;  /* 0x2000005eff5a7230 */ /* 0x100fe40000004100 */
[----:B------:R-:W-:Y:S01]  /*7130*/  FFMA R50, R83, R88, R50 ;  /* 0x0000005853327223 */ /* 0x000fe20000000032 */
[C---:B------:R-:W-:Y:S01]  /*7140*/  FMUL R52, R82.reuse, R52 ;  /* 0x0000003452347220 */ /* 0x040fe20000400000 */
[----:B------:R-:W-:Y:S01]  /*7150*/  HADD2.F32 R91, -RZ, R94.H1_H1 ;  /* 0x3000005eff5b7230 */ /* 0x000fe20000004100 */
[----:B------:R-:W-:Y:S01]  /*7160*/  F2FP.F16.F32.PACK_AB R48, R49, R48 ;  /* 0x000000303130723e */ /* 0x000fe200000000ff */
[C---:B------:R-:W-:Y:S01]  /*7170*/  FFMA R51, R83.reuse, R89, R51 ;  /* 0x0000005953337223 */ /* 0x040fe20000000033 */
[----:B------:R-:W-:Y:S01]  /*7180*/  FFMA R52, R83, R90, R52 ;  /* 0x0000005a53347223 */ /* 0x000fe20000000034 */
[C---:B------:R-:W-:Y:S01]  /*7190*/  FMUL R53, R82.reuse, R53 ;  /* 0x0000003552357220 */ /* 0x040fe20000400000 */
[--C-:B------:R-:W-:Y:S02]  /*71a0*/  HADD2.F32 R92, -RZ, R95.reuse.H0_H0 ;  /* 0x2000005fff5c7230 */ /* 0x100fe40000004100 */
        /* <DEDUP_REMOVED lines=24> */
[C---:B------:R-:W-:Y:S01]  /*7330*/  FFMA R44, R83.reuse, R98, R44 ;  /* 0x00000062532c7223 */ /* 0x040fe2000000002c */
[C---:B------:R-:W-:Y:S01]  /*7340*/  FMUL R45, R82.reuse, R45 ;  /* 0x0000002d522d7220 */ /* 0x040fe20000400000 */
[--C-:B------:R-:W-:Y:S02]  /*7350*/  HADD2.F32 R100, -RZ, R103.reuse.H0_H0 ;  /* 0x20000067ff647230 */ /* 0x100fe40000004100 */
[C---:B------:R-:W-:Y:S01]  /*7360*/  FMUL R46, R82.reuse, R46 ;  /* 0x0000002e522e7220 */ /* 0x040fe20000400000 */
[----:B------:R-:W-:Y:S01]  /*7370*/  HADD2.F32 R101, -RZ, R103.H1_H1 ;  /* 0x30000067ff657230 */ /* 0x000fe20000004100 */
[----:B------:R-:W-:Y:S01]  /*7380*/  MOV R0, UR42 ;  /* 0x0000002a00007c02 */ /* 0x000fe20008000f00 */
[----:B------:R-:W-:Y:S01]  /*7390*/  FFMA R45, R83, R99, R45 ;  /* 0x00000063532d7223 */ /* 0x000fe2000000002d */
[----:B------:R-:W-:Y:S01]  /*73a0*/  F2FP.F16.F32.PACK_AB R41, R43, R42 ;  /* 0x0000002a2b29723e */ /* 0x000fe200000000ff */
[----:B------:R-:W-:Y:S01]  /*73b0*/  FFMA R46, R83, R100, R46 ;  /* 0x00000064532e7223 */ /* 0x000fe2000000002e */
[----:B------:R-:W-:Y:S01]  /*73c0*/  FMUL R47, R82, R47 ;  /* 0x0000002f522f7220 */ /* 0x000fe20000400000 */
[--C-:B------:R-:W-:Y:S01]  /*73d0*/  HADD2.F32 R102, -RZ, R108.reuse.H0_H0 ;  /* 0x2000006cff667230 */ /* 0x100fe20000004100 */
[----:B------:R-:W-:Y:S01]  /*73e0*/  F2FP.F16.F32.PACK_AB R42, R45, R44 ;  /* 0x0000002c2d2a723e */ /* 0x000fe200000000ff */
[----:B------:R-:W-:Y:S02]  /*73f0*/  IMAD R0, R0, 0x1c00, R146 ;  /* 0x00001c0000007824 */ /* 0x000fe400078e0292 */
[C---:B------:R-:W-:Y:S01]  /*7400*/  FFMA R47, R83.reuse, R101, R47 ;  /* 0x00000065532f7223 */ /* 0x040fe2000000002f */
[C---:B------:R-:W-:Y:S01]  /*7410*/  FMUL R32, R82.reuse, R32 ;  /* 0x0000002052207220 */ /* 0x040fe20000400000 */
[----:B------:R-:W-:Y:S02]  /*7420*/  HADD2.F32 R103, -RZ, R108.H1_H1 ;  /* 0x3000006cff677230 */ /* 0x000fe40000004100 */
[----:B------:R-:W-:Y:S01]  /*7430*/  FMUL R33, R82, R33 ;  /* 0x0000002152217220 */ /* 0x000fe20000400000 */
[--C-:B------:R-:W-:Y:S01]  /*7440*/  HADD2.F32 R104, -RZ, R109.reuse.H0_H0 ;  /* 0x2000006dff687230 */ /* 0x100fe20000004100 */
[----:B------:R-:W-:Y:S01]  /*7450*/  LEA R0, R0, UR40, 0x1 ;  /* 0x0000002800007c11 */ /* 0x000fe2000f8e08ff */
[----:B------:R-:W-:Y:S01]  /*7460*/  FFMA R32, R83, R102, R32 ;  /* 0x0000006653207223 */ /* 0x000fe20000000020 */
[----:B------:R-:W-:Y:S01]  /*7470*/  F2FP.F16.F32.PACK_AB R43, R47, R46 ;  /* 0x0000002e2f2b723e */ /* 0x000fe200000000ff */
[----:B------:R-:W-:Y:S01]  /*7480*/  FFMA R33, R83, R103, R33 ;  /* 0x0000006753217223 */ /* 0x000fe20000000021 */
[C---:B------:R-:W-:Y:S01]  /*7490*/  FMUL R34, R82.reuse, R34 ;  /* 0x0000002252227220 */ /* 0x040fe20000400000 */
[----:B------:R-:W-:Y:S01]  /*74a0*/  HADD2.F32 R105, -RZ, R109.H1_H1 ;  /* 0x3000006dff697230 */ /* 0x000fe20000004100 */
[----:B------:R1:W-:Y:S01]  /*74b0*/  STSM.16.M88.4 [R0+0x300], R64 ;  /* 0x0003004000007844 */ /* 0x0003e20000000200 */
[C---:B------:R-:W-:Y:S01]  /*74c0*/  FMUL R35, R82.reuse, R35 ;  /* 0x0000002352237220 */ /* 0x040fe20000400000 */
[--C-:B------:R-:W-:Y:S01]  /*74d0*/  HADD2.F32 R106, -RZ, R110.reuse.H0_H0 ;  /* 0x2000006eff6a7230 */ /* 0x100fe20000004100 */
[----:B------:R-:W-:Y:S05]  /*74e0*/  F2FP.F16.F32.PACK_AB R32, R33, R32 ;  /* 0x000000202120723e */ /* 0x000fea00000000ff */
[----:B------:R1:W-:Y:S01]  /*74f0*/  STSM.16.M88.4 [R0+0xb00], R12 ;  /* 0x000b000c00007844 */ /* 0x0003e20000000200 */
[C---:B------:R-:W-:Y:S01]  /*7500*/  FFMA R34, R83.reuse, R104, R34 ;  /* 0x0000006853227223 */ /* 0x040fe20000000022 */
[----:B------:R-:W-:Y:S01]  /*7510*/  FFMA R35, R83, R105, R35 ;  /* 0x0000006953237223 */ /* 0x000fe20000000023 */
[C---:B------:R-:W-:Y:S01]  /*7520*/  FMUL R36, R82.reuse, R36 ;  /* 0x0000002452247220 */ /* 0x040fe20000400000 */
[----:B------:R-:W-:Y:S04]  /*7530*/  HADD2.F32 R107, -RZ, R110.H1_H1 ;  /* 0x3000006eff6b7230 */ /* 0x000fe80000004100 */
        /* <DEDUP_REMOVED lines=8> */
[----:B------:R-:W-:Y:S02]  /*75c0*/  HADD2.F32 R109, -RZ, R111.H1_H1 ;  /* 0x3000006fff6d7230 */ /* 0x000fe40000004100 */
[C---:B------:R-:W-:Y:S01]  /*75d0*/  FMUL R39, R82.reuse, R39 ;  /* 0x0000002752277220 */ /* 0x040fe20000400000 */
[--C-:B------:R-:W-:Y:S01]  /*75e0*/  HADD2.F32 R110, -RZ, R116.reuse.H0_H0 ;  /* 0x20000074ff6e7230 */ /* 0x100fe20000004100 */
[----:B------:R-:W-:Y:S01]  /*75f0*/  F2FP.F16.F32.PACK_AB R34, R37, R36 ;  /* 0x000000242522723e */ /* 0x000fe200000000ff */
        /* <DEDUP_REMOVED lines=10> */
[----:B------:R-:W-:Y:S01]  /*76a0*/  HADD2.F32 R113, -RZ, R117.H1_H1 ;  /* 0x30000075ff717230 */ /* 0x000fe20000004100 */
[----:B------:R1:W-:Y:S01]  /*76b0*/  STSM.16.M88.4 [R0+0x2300], R32 ;  /* 0x0023002000007844 */ /* 0x0003e20000000200 */
        /* <DEDUP_REMOVED lines=11> */
[C---:B------:R-:W-:Y:S01]  /*7770*/  FFMA R29, R83.reuse, R115, R29 ;  /* 0x00000073531d7223 */ /* 0x040fe2000000001d */
[C---:B------:R-:W-:Y:S01]  /*7780*/  FMUL R30, R82.reuse, R30 ;  /* 0x0000001e521e7220 */ /* 0x040fe20000400000 */
[----:B------:R-:W-:Y:S02]  /*7790*/  HADD2.F32 R117, -RZ, R119.H1_H1 ;  /* 0x30000077ff757230 */ /* 0x000fe40000004100 */
[C---:B------:R-:W-:Y:S01]  /*77a0*/  FMUL R31, R82.reuse, R31 ;  /* 0x0000001f521f7220 */ /* 0x040fe20000400000 */
[--C-:B------:R-:W-:Y:S02]  /*77b0*/  HADD2.F32 R118, -RZ, R124.reuse.H0_H0 ;  /* 0x2000007cff767230 */ /* 0x100fe40000004100 */
[C---:B------:R-:W-:Y:S01]  /*77c0*/  FMUL R4, R82.reuse, R4 ;  /* 0x0000000452047220 */ /* 0x040fe20000400000 */
[----:B------:R-:W-:Y:S02]  /*77d0*/  HADD2.F32 R119, -RZ, R124.H1_H1 ;  /* 0x3000007cff777230 */ /* 0x000fe40000004100 */
[C---:B------:R-:W-:Y:S01]  /*77e0*/  FMUL R5, R82.reuse, R5 ;  /* 0x0000000552057220 */ /* 0x040fe20000400000 */
[--C-:B------:R-:W-:Y:S02]  /*77f0*/  HADD2.F32 R120, -RZ, R125.reuse.H0_H0 ;  /* 0x2000007dff787230 */ /* 0x100fe40000004100 */
[C---:B------:R-:W-:Y:S01]  /*7800*/  FFMA R30, R83.reuse, R116, R30 ;  /* 0x00000074531e7223 */ /* 0x040fe2000000001e */
[----:B------:R-:W-:Y:S02]  /*7810*/  HADD2.F32 R121, -RZ, R125.H1_H1 ;  /* 0x3000007dff797230 */ /* 0x000fe40000004100 */
[C---:B------:R-:W-:Y:S01]  /*7820*/  FMUL R6, R82.reuse, R6 ;  /* 0x0000000652067220 */ /* 0x040fe20000400000 */
[C---:B------:R-:W-:Y:S01]  /*7830*/  FFMA R31, R83.reuse, R117, R31 ;  /* 0x00000075531f7223 */ /* 0x040fe2000000001f */
[--C-:B------:R-:W-:Y:S02]  /*7840*/  HADD2.F32 R122, -RZ, R126.reuse.H0_H0 ;  /* 0x2000007eff7a7230 */ /* 0x100fe40000004100 */
[C---:B------:R-:W-:Y:S01]  /*7850*/  FMUL R7, R82.reuse, R7 ;  /* 0x0000000752077220 */ /* 0x040fe20000400000 */
        /* <DEDUP_REMOVED lines=10> */
[----:B------:R-:W-:Y:S01]  /*7900*/  FMUL R11, R82, R11 ;  /* 0x0000000b520b7220 */ /* 0x000fe20000400000 */
[C---:B------:R-:W-:Y:S01]  /*7910*/  FFMA R8, R83.reuse, R122, R8 ;  /* 0x0000007a53087223 */ /* 0x040fe20000000008 */
[C---:B------:R-:W-:Y:S01]  /*7920*/  FFMA R9, R83.reuse, R123, R9 ;  /* 0x0000007b53097223 */ /* 0x040fe20000000009 */
[C---:B------:R-:W-:Y:S01]  /*7930*/  FFMA R10, R83.reuse, R124, R10 ;  /* 0x0000007c530a7223 */ /* 0x040fe2000000000a */
[----:B------:R-:W-:Y:S01]  /*7940*/  FFMA R11, R83, R125, R11 ;  /* 0x0000007d530b7223 */ /* 0x000fe2000000000b */
[----:B------:R-:W-:Y:S01]  /*7950*/  F2FP.F16.F32.PACK_AB R26, R29, R28 ;  /* 0x0000001c1d1a723e */ /* 0x000fe200000000ff */
[----:B------:R-:W-:Y:S01]  /*7960*/  UIADD3 UR32, UPT, UPT, UR42, 0x1, URZ ;  /* 0x000000012a207890 */ /* 0x000fe2000fffe0ff */
[----:B------:R-:W-:Y:S01]  /*7970*/  F2FP.F16.F32.PACK_AB R27, R31, R30 ;  /* 0x0000001e1f1b723e */ /* 0x000fe200000000ff */
[----:B------:R-:W-:Y:S01]  /*7980*/  BSSY.RECONVERGENT B0, `(.L_x_113) ;  /* 0x0000038000007945 */ /* 0x000fe20003800200 */
[----:B------:R-:W-:Y:S02]  /*7990*/  F2FP.F16.F32.PACK_AB R4, R5, R4 ;  /* 0x000000040504723e */ /* 0x000fe400000000ff */
[----:B------:R-:W-:Y:S01]  /*79a0*/  F2FP.F16.F32.PACK_AB R5, R7, R6 ;  /* 0x000000060705723e */ /* 0x000fe200000000ff */
[----:B------:R1:W-:Y:S01]  /*79b0*/  STSM.16.M88.4 [R0+0x2b00], R24 ;  /* 0x002b001800007844 */ /* 0x0003e20000000200 */
[----:B------:R-:W-:Y:S02]  /*79c0*/  F2FP.F16.F32.PACK_AB R6, R9, R8 ;  /* 0x000000080906723e */ /* 0x000fe400000000ff */
[----:B------:R-:W-:Y:S05]  /*79d0*/  F2FP.F16.F32.PACK_AB R7, R11, R10 ;  /* 0x0000000a0b07723e */ /* 0x000fea00000000ff */
[----:B------:R1:W-:Y:S01]  /*79e0*/  STSM.16.M88.4 [R0+0x3300], R4 ;  /* 0x0033000400007844 */ /* 0x0003e20000000200 */
[----:B------:R-:W-:Y:S01]  /*79f0*/  @!PT LDS RZ, [RZ] ;  /* 0x00000000fffff984 */ /* 0x000fe20000000800 */
[----:B------:R-:W-:Y:S01]  /*7a00*/  @!PT LDS RZ, [RZ] ;  /* 0x00000000fffff984 */ /* 0x000fe20000000800 */
[----:B------:R-:W-:Y:S01]  /*7a10*/  @!PT LDS RZ, [RZ] ;  /* 0x00000000fffff984 */ /* 0x000fe20000000800 */
[----:B------:R-:W-:Y:S01]  /*7a20*/  @!PT LDS RZ, [RZ] ;  /* 0x00000000fffff984 */ /* 0x000fe20000000800 */
[----:B------:R2:W-:Y:S07]  /*7a30*/  MEMBAR.ALL.CTA ;  /* 0x0000000000007992 */ /* 0x0005ee0000008000 */
[----:B--2---:R-:W2:Y:S02]  /*7a40*/  FENCE.VIEW.ASYNC.S ;  /* 0x00000000000073c6 */ /* 0x004ea40000000000 */
[----:B--2---:R-:W-:Y:S06]  /*7a50*/  BAR.SYNC.DEFER_BLOCKING 0x1, 0x80 ;  /* 0x0042000000007b1d */ /* 0x004fec0000010000 */
[----:B------:R-:W-:Y:S05]  /*7a60*/  @P0 BRA `(.L_x_114) ;  /* 0x0000000000a40947 */ /* 0x000fea0003800000 */
[----:B------:R-:W-:Y:S01]  /*7a70*/  R2UR UR17, R140 ;  /* 0x000000008c1172ca */ /* 0x000fe200000e0000 */
[----:B------:R-:W-:Y:S01]  /*7a80*/  UIADD3 UR34, UP0, UPT, UR48, 0x680, URZ ;  /* 0x0000068030227890 */ /* 0x000fe2000ff1e0ff */
[----:B------:R-:W-:Y:S01]  /*7a90*/  R2UR UR18, R141 ;  /* 0x000000008d1272ca */ /* 0x000fe200000e0000 */
[----:B------:R-:W-:Y:S02]  /*7aa0*/  UIMAD UR28, UR42, 0x3800, UR40 ;  /* 0x000038002a1c78a4 */ /* 0x000fe4000f8e0228 */
[----:B------:R-:W-:Y:S02]  /*7ab0*/  UIADD3.X UR35, UPT, UPT, URZ, UR49, URZ, UP0, !UPT ;  /* 0x00000031ff237290 */ /* 0x000fe400087fe4ff */
[----:B------:R-:W-:Y:S01]  /*7ac0*/  UIADD3 UR16, UPT, UPT, UR28, 0x300, URZ ;  /* 0x000003001c107890 */ /* 0x000fe2000fffe0ff */
[----:B------:R-:W-:Y:S01]  /*7ad0*/  UMOV UR19, UR36 ;  /* 0x0000002400137c82 */ /* 0x000fe20008000000 */
[----:B------:R-:W-:Y:S01]  /*7ae0*/  UIADD3 UR12, UPT, UPT, UR28, 0xb00, URZ ;  /* 0x00000b001c0c7890 */ /* 0x000fe2000fffe0ff */
[----:B------:R-:W-:Y:S03]  /*7af0*/  UMOV UR15, UR36 ;  /* 0x00000024000f7c82 */ /* 0x000fe60008000000 */
[----:B------:R-:W-:Y:S02]  /*7b00*/  UIMAD UR17, UR17, 0x70, URZ ;  /* 0x00000070111178a4 */ /* 0x000fe4000f8e02ff */
[----:B------:R-:W-:Y:S02]  /*7b10*/  USHF.L.U32 UR18, UR18, 0x6, URZ ;  /* 0x0000000612127899 */ /* 0x000fe400080006ff */
[----:B------:R-:W-:Y:S02]  /*7b20*/  UIADD3 UR13, UPT, UPT, UR17, 0x10, URZ ;  /* 0x00000010110d7890 */ /* 0x000fe4000fffe0ff */
[----:B------:R-:W-:Y:S02]  /*7b30*/  UIADD3 UR8, UPT, UPT, UR28, 0x1300, URZ ;  /* 0x000013001c087890 */ /* 0x000fe4000fffe0ff */
[----:B------:R-:W-:Y:S01]  /*7b40*/  UIADD3 UR9, UPT, UPT, UR17, 0x20, URZ ;  /* 0x0000002011097890 */ /* 0x000fe2000fffe0ff */
[----:B------:R-:W-:Y:S02]  /*7b50*/  UMOV UR14, UR18 ;  /* 0x00000012000e7c82 */ /* 0x000fe40008000000 */
[----:B------:R2:W-:Y:S01]  /*7b60*/  UTMASTG.3D [UR16], [UR34] ;  /* 0x00000010220073b5 */ /* 0x0005e20008010000 */
[----:B------:R-:W-:Y:S01]  /*7b70*/  UMOV UR11, UR36 ;  /* 0x00000024000b7c82 */ /* 0x000fe20008000000 */
[----:B------:R-:W-:Y:S01]  /*7b80*/  UMOV UR10, UR18 ;  /* 0x00000012000a7c82 */ /* 0x000fe20008000000 */
[----:B------:R-:W-:Y:S02]  /*7b90*/  UIADD3 UR4, UPT, UPT, UR28, 0x1b00, URZ ;  /* 0x00001b001c047890 */ /* 0x000fe4000fffe0ff */
[----:B------:R-:W-:Y:S01]  /*7ba0*/  UIADD3 UR5, UPT, UPT, UR17, 0x30, URZ ;  /* 0x0000003011057890 */ /* 0x000fe2000fffe0ff */
[----:B------:R-:W-:Y:S01]  /*7bb0*/  UMOV UR7, UR36 ;  /* 0x0000002400077c82 */ /* 0x000fe20008000000 */
[----:B------:R2:W-:Y:S01]  /*7bc0*/  UTMASTG.3D [UR12], [UR34] ;  /* 0x0000000c220073b5 */ /* 0x0005e20008010000 */
[----:B------:R-:W-:Y:S01]  /*7bd0*/  UMOV UR6, UR18 ;  /* 0x0000001200067c82 */ /* 0x000fe20008000000 */
[----:B------:R-:W-:Y:S02]  /*7be0*/  UIADD3 UR20, UPT, UPT, UR28, 0x2300, URZ ;  /* 0x000023001c147890 */ /* 0x000fe4000fffe0ff */
[----:B------:R-:W-:Y:S01]  /*7bf0*/  UIADD3 UR21, UPT, UPT, UR17, 0x40, URZ ;  /* 0x0000004011157890 */ /* 0x000fe2000fffe0ff */
[----:B------:R-:W-:Y:S01]  /*7c00*/  UMOV UR23, UR36 ;  /* 0x0000002400177c82 */ /* 0x000fe20008000000 */
[----:B------:R-:W-:Y:S01]  /*7c10*/  UMOV UR22, UR18 ;  /* 0x0000001200167c82 */ /* 0x000fe20008000000 */
[----:B------:R2:W-:Y:S01]  /*7c20*/  UTMASTG.3D [UR8], [UR34] ;  /* 0x00000008220073b5 */ /* 0x0005e20008010000 */
[----:B------:R-:W-:Y:S02]  /*7c30*/  UIADD3 UR24, UPT, UPT, UR28, 0x2b00, URZ ;  /* 0x00002b001c187890 */ /* 0x000fe4000fffe0ff */
[----:B------:R-:W-:Y:S01]  /*7c40*/  UIADD3 UR25, UPT, UPT, UR17, 0x50, URZ ;  /* 0x0000005011197890 */ /* 0x000fe2000fffe0ff */
[----:B------:R-:W-:Y:S01]  /*7c50*/  UMOV UR27, UR36 ;  /* 0x00000024001b7c82 */ /* 0x000fe20008000000 */
[----:B------:R-:W-:Y:S01]  /*7c60*/  UMOV UR26, UR18 ;  /* 0x00000012001a7c82 */ /* 0x000fe20008000000 */
[----:B------:R-:W-:Y:S01]  /*7c70*/  UIADD3 UR28, UPT, UPT, UR28, 0x3300, URZ ;  /* 0x000033001c1c7890 */ /* 0x000fe2000fffe0ff */
[----:B------:R2:W-:Y:S01]  /*7c80*/  UTMASTG.3D [UR4], [UR34] ;  /* 0x00000004220073b5 */ /* 0x0005e20008010000 */
[----:B------:R-:W-:Y:S01]  /*7c90*/  UIADD3 UR29, UPT, UPT, UR17, 0x60, URZ ;  /* 0x00000060111d7890 */ /* 0x000fe2000fffe0ff */
[----:B------:R-:W-:Y:S01]  /*7ca0*/  UMOV UR31, UR36 ;  /* 0x00000024001f7c82 */ /* 0x000fe20008000000 */
[----:B------:R-:W-:Y:S01]  /*7cb0*/  UMOV UR30, UR18 ;  /* 0x00000012001e7c82 */ /* 0x000fe20008000000 */
[----:B------:R2:W-:Y:S01]  /*7cc0*/  UTMASTG.3D [UR20], [UR34] ;  /* 0x00000014220073b5 */ /* 0x0005e20008010000 */
[----:B------:R2:W-:Y:S05]  /*7cd0*/  UTMASTG.3D [UR24], [UR34] ;  /* 0x00000018220073b5 */ /* 0x0005ea0008010000 */
[----:B------:R2:W-:Y:S02]  /*7ce0*/  UTMASTG.3D [UR28], [UR34] ;  /* 0x0000001c220073b5 */ /* 0x0005e40008010000 */
[----:B--2---:R0:W-:Y:S02]  /*7cf0*/  UTMACMDFLUSH ;  /* 0x00000000000079b7 */ /* 0x0041e40000000000 */
.L_x_114:
[----:B------:R-:W-:Y:S05]  /*7d00*/  BSYNC.RECONVERGENT B0 ;  /* 0x0000000000007941 */ /* 0x000fea0003800200 */
.L_x_113:
[----:B------:R-:W-:Y:S04]  /*7d10*/  BSSY.RECONVERGENT B0, `(.L_x_115) ;  /* 0x0000003000007945 */ /* 0x000fe80003800200 */
[----:B------:R-:W-:Y:S05]  /*7d20*/  @P0 BRA `(.L_x_116) ;  /* 0x0000000000040947 */ /* 0x000fea0003800000 */
[----:B------:R-:W-:Y:S04]  /*7d30*/  DEPBAR.LE SB0, 0x0 ;  /* 0x000080000000791a */ /* 0x000fe80000000000 */
.L_x_116:
[----:B------:R-:W-:Y:S05]  /*7d40*/  BSYNC.RECONVERGENT B0 ;  /* 0x0000000000007941 */ /* 0x000fea0003800200 */
.L_x_115:
[----:B------:R-:W-:Y:S01]  /*7d50*/  BAR.SYNC.DEFER_BLOCKING 0x1, 0x80 ;  /* 0x0042000000007b1d */ /* 0x000fe20000010000 */
[----:B------:R-:W-:Y:S01]  /*7d60*/  UIADD3 UR41, UPT, UPT, UR41, 0x1, URZ ;  /* 0x0000000129297890 */ /* 0x000fe2000fffe0ff */
[----:B------:R-:W-:Y:S03]  /*7d70*/  IADD3 R81, PT, PT, R81, 0x1, RZ ;  /* 0x0000000151517810 */ /* 0x000fe60007ffe0ff */
[----:B------:R-:W-:Y:S09]  /*7d80*/  UISETP.NE.AND UP0, UPT, UR41, URZ, UPT ;  /* 0x000000ff2900728c */ /* 0x000ff2000bf05270 */
[----:B------:R-:W-:Y:S05]  /*7d90*/  BRA.U !UP0, `(.L_x_117) ;  /* 0x0000000108287547 */ /* 0x000fea000b800000 */
[----:B------:R-:W-:Y:S01]  /*7da0*/  ISETP.NE.AND P0, PT, R156, RZ, PT ;  /* 0x000000ff9c00720c */ /* 0x000fe20003f05270 */
[----:B-1----:R-:W-:Y:S11]  /*7db0*/  IMAD.U32 R0, RZ, RZ, UR37 ;  /* 0x00000025ff007e24 */ /* 0x002ff6000f8e00ff */
[----:B------:R-:W-:Y:S01]  /*7dc0*/  @!UPT UIADD3 URZ, UPT, UPT, URZ, URZ, URZ ;  /* 0x000000fffffff290 */ /* 0x000fe2000fffe0ff */
[C---:B------:R-:W-:Y:S01]  /*7dd0*/  @P0 LEA R2, R149.reuse, UR40, 0x3 ;  /* 0x0000002895020c11 */ /* 0x040fe2000f8e18ff */
[----:B------:R-:W-:Y:S04]  /*7de0*/  VIADD R149, R149, 0x1 ;  /* 0x0000000195957836 */ /* 0x000fe80000000000 */
[----:B------:R-:W-:Y:S05]  /*7df0*/  @P0 VIADD R2, R2, 0x130 ;  /* 0x0000013002020836 */ /* 0x000fea0000000000 */
[----:B------:R-:W-:Y:S04]  /*7e00*/  @P0 PRMT R0, R0, 0x654, R2 ;  /* 0x0000065400000816 */ /* 0x000fe80000000002 */
[----:B------:R2:W-:Y:S01]  /*7e10*/  @P0 SYNCS.ARRIVE.TRANS64.RED.A1T0 RZ, [R0+URZ], RZ ;  /* 0x000000ff00ff09a7 */ /* 0x0005e200081004ff */
[C---:B------:R-:W-:Y:S04]  /*7e20*/  ISETP.NE.AND P0, PT, R149.reuse, 0x2, PT ;  /* 0x000000029500780c */ /* 0x040fe80003f05270 */
[----:B------:R-:W-:Y:S09]  /*7e30*/  SEL R149, R149, RZ, P0 ;  /* 0x000000ff95957207 */ /* 0x000ff20000000000 */
.L_x_117:
[----:B------:R-:W-:Y:S01]  /*7e40*/  ISETP.NE.AND P2, PT, R154, RZ, PT ;  /* 0x000000ff9a00720c */ /* 0x000fe20003f45270 */
[----:B------:R-:W-:Y:S01]  /*7e50*/  UISETP.NE.AND UP0, UPT, UR32, 0x2, UPT ;  /* 0x000000022000788c */ /* 0x000fe2000bf05270 */
[----:B------:R-:W-:Y:S01]  /*7e60*/  ISETP.NE.AND P0, PT, R155, 0x2, PT ;  /* 0x000000029b00780c */ /* 0x000fe20003f05270 */
[----:B------:R-:W-:Y:S01]  /*7e70*/  IMAD.IADD R140, R79, 0x1, R138 ;  /* 0x000000014f8c7824 */ /* 0x000fe200078e028a */
[----:B------:R-:W-:Y:S01]  /*7e80*/  ISETP.NE.AND P1, PT, R81, 0x4, PT ;  /* 0x000000045100780c */ /* 0x000fe20003f25270 */
[----:B------:R-:W-:Y:S01]  /*7e90*/  USEL UR4, URZ, 0x1, UP0 ;  /* 0x00000001ff047887 */ /* 0x000fe20008000000 */
[----:B------:R-:W-:Y:S01]  /*7ea0*/  SEL R2, RZ, 0x1, P0 ;  /* 0x00000001ff027807 */ /* 0x000fe20000000000 */
[----:B------:R-:W-:Y:S01]  /*7eb0*/  USEL UR42, UR32, URZ, UP0 ;  /* 0x000000ff202a7287 */ /* 0x000fe20008000000 */
[----:B-12---:R-:W-:Y:S01]  /*7ec0*/  SEL R0, RZ, 0x1, P1 ;  /* 0x00000001ff007807 */ /* 0x006fe20000800000 */
[----:B------:R-:W-:Y:S01]  /*7ed0*/  IMAD.IADD R141, R80, 0x1, R139 ;  /* 0x00000001508d7824 */ /* 0x000fe200078e028b */
[----:B------:R-:W-:Y:S02]  /*7ee0*/  LOP3.LUT R150, R150, R2, RZ, 0x3c, !PT ;  /* 0x0000000296967212 */ /* 0x000fe400078e3cff */
[----:B------:R-:W-:Y:S02]  /*7ef0*/  LOP3.LUT R152, R152, UR4, RZ, 0x3c, !PT ;  /* 0x0000000498987c12 */ /* 0x000fe4000f8e3cff */
[----:B------:R-:W-:Y:S02]  /*7f00*/  @P2 R2UR UR36, R148 ;  /* 0x00000000942422ca */ /* 0x000fe400000e0000 */
[----:B------:R-:W-:Y:S02]  /*7f10*/  LOP3.LUT R151, R151, R0, RZ, 0x3c, !PT ;  /* 0x0000000097977212 */ /* 0x000fe400078e3cff */
[----:B------:R-:W-:Y:S02]  /*7f20*/  SEL R155, R155, RZ, P0 ;  /* 0x000000ff9b9b7207 */ /* 0x000fe40000000000 */
[----:B------:R-:W-:Y:S01]  /*7f30*/  SEL R81, R81, RZ, P1 ;  /* 0x000000ff51517207 */ /* 0x000fe20000800000 */
[----:B------:R-:W-:Y:S08]  /*7f40*/  @P2 BRA `(.L_x_118) ;  /* 0xffffffd4002c2947 */ /* 0x000ff0000383ffff */
[----:B------:R-:W-:-:S09]  /*7f50*/  UISETP.NE.AND UP0, UPT, UR44, URZ, UPT ;  /* 0x000000ff2c00728c */ /* 0x000fd2000bf05270 */
[----:B------:R-:W-:Y:S05]  /*7f60*/  BRA.U !UP0, `(.L_x_119) ;  /* 0x0000000108487547 */ /* 0x000fea000b800000 */
[----:B------:R-:W1:Y:S02]  /*7f70*/  LDCU.64 UR4, c[0x0][0x890] ;  /* 0x00011200ff0477ac */ /* 0x000e640008000a00 */
[----:B-1----:R-:W-:-:S04]  /*7f80*/  UISETP.NE.U32.AND UP0, UPT, UR4, URZ, UPT ;  /* 0x000000ff0400728c */ /* 0x002fc8000bf05070 */
[----:B------:R-:W-:-:S09]  /*7f90*/  UISETP.NE.AND.EX UP0, UPT, UR5, URZ, UPT, UP0 ;  /* 0x000000ff0500728c */ /* 0x000fd2000bf05300 */
[----:B------:R-:W-:Y:S05]  /*7fa0*/  BRA.U UP0, `(.L_x_120) ;  /* 0x00000001000c7547 */ /* 0x000fea000b800000 */
[----:B------:R-:W-:-:S13]  /*7fb0*/  FSETP.NEU.AND P0, PT, R83, RZ, PT ;  /* 0x000000ff5300720b */ /* 0x000fda0003f0d000 */
[----:B------:R-:W-:Y:S05]  /*7fc0*/  @!P0 EXIT ;  /* 0x000000000000894d */ /* 0x000fea0003800000 */
[----:B------:R-:W-:Y:S05]  /*7fd0*/  BRA `(.L_x_119) ;  /* 0x00000000002c7947 */ /* 0x000fea0003800000 */
.L_x_120:
[----:B------:R-:W-:Y:S01]  /*7fe0*/  LOP3.LUT P0, RZ, R142, 0xff, RZ, 0xc0, !PT ;  /* 0x000000ff8eff7812 */ /* 0x000fe2000780c0ff */
[----:B------:R-:W-:-:S12]  /*7ff0*/  BSSY.RECONVERGENT B0, `(.L_x_119) ;  /* 0x0000009000007945 */ /* 0x000fd80003800200 */
[----:B------:R-:W-:Y:S05]  /*8000*/  @P0 BRA `(.L_x_121) ;  /* 0x0000000000140947 */ /* 0x000fea0003800000 */
[----:B------:R-:W1:Y:S02]  /*8010*/  LDCU.64 UR4, c[0x0][0x888] ;  /* 0x00011100ff0477ac */ /* 0x000e640008000a00 */
[----:B-1----:R-:W-:-:S04]  /*8020*/  ISETP.NE.U32.AND P0, PT, RZ, UR4, PT ;  /* 0x00000004ff007c0c */ /* 0x002fc8000bf05070 */
[----:B------:R-:W-:-:S13]  /*8030*/  ISETP.NE.AND.EX P0, PT, RZ, UR5, PT, P0 ;  /* 0x00000005ff007c0c */ /* 0x000fda000bf05300 */
[----:B------:R-:W-:Y:S05]  /*8040*/  @!P0 EXIT ;  /* 0x000000000000894d */ /* 0x000fea0003800000 */
[----:B------:R-:W-:Y:S05]  /*8050*/  BRA `(.L_x_122) ;  /* 0x0000000000087947 */ /* 0x000fea0003800000 */
.L_x_121:
[----:B------:R-:W-:-:S13]  /*8060*/  FSETP.NEU.AND P0, PT, R83, RZ, PT ;  /* 0x000000ff5300720b */ /* 0x000fda0003f0d000 */
[----:B------:R-:W-:Y:S05]  /*8070*/  @!P0 EXIT ;  /* 0x000000000000894d */ /* 0x000fea0003800000 */
.L_x_122:
[----:B------:R-:W-:Y:S05]  /*8080*/  BSYNC.RECONVERGENT B0 ;  /* 0x0000000000007941 */ /* 0x000fea0003800200 */
.L_x_119:
[----:B------:R-:W-:-:S04]  /*8090*/  DEPBAR.LE SB0, 0x0 ;  /* 0x000080000000791a */ /* 0x000fc80000000000 */
[----:B------:R-:W-:Y:S05]  /*80a0*/  EXIT ;  /* 0x000000000000794d */ /* 0x000fea0003800000 */
.L_x_20:
[----:B--2---:R2:W1:Y:S02]  /*80b0*/  SYNCS.PHASECHK.TRANS64.TRYWAIT P0, [R2+URZ+0x1c0], R3 ;  /* 0x0001c003020075a7 */ /* 0x00446400080011ff */
[----:B-1----:R-:W-:Y:S05]  /*80c0*/  @!P0 NANOSLEEP.SYNCS 0x989680 ;  /* 0x009896800000895d */ /* 0x002fea0003900000 */
[----:B------:R-:W1:Y:S02]  /*80d0*/  @!P0 SYNCS.PHASECHK.TRANS64 P0, [R2+URZ+0x1c0], R3 ;  /* 0x0001c003020085a7 */ /* 0x000e6400080010ff */
[----:B-1----:R-:W-:Y:S05]  /*80e0*/  @!P0 BRA `(.L_x_20) ;  /* 0xfffffffc00f08947 */ /* 0x002fea000383ffff */
[----:B------:R-:W-:Y:S05]  /*80f0*/  BRA `(.L_x_123) ;  /* 0xffffff9400a47947 */ /* 0x000fea000383ffff */
.L_x_23:
[----:B-1----:R-:W-:Y:S07]  /*8100*/  MOV R2, UR33 ;  /* 0x0000002100027c02 */ /* 0x002fee0008000f00 */
.L_x_124:
[----:B-1----:R1:W2:Y:S02]  /*8110*/  SYNCS.PHASECHK.TRANS64.TRYWAIT P0, [R2+URZ+0x90], R4 ;  /* 0x00009004020075a7 */ /* 0x0022a400080011ff */
[----:B--2---:R-:W-:Y:S05]  /*8120*/  @!P0 NANOSLEEP.SYNCS 0x989680 ;  /* 0x009896800000895d */ /* 0x004fea0003900000 */
[----:B------:R-:W2:Y:S02]  /*8130*/  @!P0 SYNCS.PHASECHK.TRANS64 P0, [R2+URZ+0x90], R4 ;  /* 0x00009004020085a7 */ /* 0x000ea400080010ff */
[----:B--2---:R-:W-:Y:S05]  /*8140*/  @!P0 BRA `(.L_x_124) ;  /* 0xfffffffc00f08947 */ /* 0x004fea000383ffff */
[----:B------:R-:W-:Y:S05]  /*8150*/  BRA `(.L_x_22) ;  /* 0xffffff9400f47947 */ /* 0x000fea000383ffff */
.L_x_29:
[----:B-1----:R-:W-:Y:S07]  /*8160*/  MOV R2, UR17 ;  /* 0x0000001100027c02 */ /* 0x002fee0008000f00 */
.L_x_125:
[----:B-1----:R1:W2:Y:S02]  /*8170*/  SYNCS.PHASECHK.TRANS64.TRYWAIT P0, [R2+URZ+0x90], R4 ;  /* 0x00009004020075a7 */ /* 0x0022a400080011ff */
[----:B--2---:R-:W-:Y:S05]  /*8180*/  @!P0 NANOSLEEP.SYNCS 0x989680 ;  /* 0x009896800000895d */ /* 0x004fea0003900000 */
[----:B------:R-:W2:Y:S02]  /*8190*/  @!P0 SYNCS.PHASECHK.TRANS64 P0, [R2+URZ+0x90], R4 ;  /* 0x00009004020085a7 */ /* 0x000ea400080010ff */
[----:B--2---:R-:W-:Y:S05]  /*81a0*/  @!P0 BRA `(.L_x_125) ;  /* 0xfffffffc00f08947 */ /* 0x004fea000383ffff */
[----:B------:R-:W-:Y:S05]  /*81b0*/  BRA `(.L_x_28) ;  /* 0xffffff98009c7947 */ /* 0x000fea000383ffff */
.L_x_33:
[----:B-1----:R1:W2:Y:S02]  /*81c0*/  SYNCS.PHASECHK.TRANS64.TRYWAIT P0, [R2+URZ+0x150], R3 ;  /* 0x00015003020075a7 */ /* 0x0022a400080011ff */
[----:B--2---:R-:W-:Y:S05]  /*81d0*/  @!P0 NANOSLEEP.SYNCS 0x989680 ;  /* 0x009896800000895d */ /* 0x004fea0003900000 */
[----:B------:R-:W2:Y:S02]  /*81e0*/  @!P0 SYNCS.PHASECHK.TRANS64 P0, [R2+URZ+0x150], R3 ;  /* 0x00015003020085a7 */ /* 0x000ea400080010ff */
[----:B--2---:R-:W-:Y:S05]  /*81f0*/  @!P0 BRA `(.L_x_33) ;  /* 0xfffffffc00f08947 */ /* 0x004fea000383ffff */
[----:B------:R-:W-:Y:S05]  /*8200*/  BRA `(.L_x_126) ;  /* 0xffffff9c002c7947 */ /* 0x000fea000383ffff */
.L_x_37:
[----:B----4-:R-:W-:-:S07]  /*8210*/  MOV R0, UR5 ;  /* 0x0000000500007c02 */ /* 0x010fce0008000f00 */
.L_x_127:
[----:B-1----:R1:W2:Y:S02]  /*8220*/  SYNCS.PHASECHK.TRANS64.TRYWAIT P0, [R0+URZ], R2 ;  /* 0x00000002000075a7 */ /* 0x0022a400080011ff */
[----:B--2---:R-:W-:Y:S05]  /*8230*/  @!P0 NANOSLEEP.SYNCS 0x989680 ;  /* 0x009896800000895d */ /* 0x004fea0003900000 */
[----:B------:R-:W2:Y:S02]  /*8240*/  @!P0 SYNCS.PHASECHK.TRANS64 P0, [R0+URZ], R2 ;  /* 0x00000002000085a7 */ /* 0x000ea400080010ff */
[----:B--2---:R-:W-:Y:S05]  /*8250*/  @!P0 BRA `(.L_x_127) ;  /* 0xfffffffc00f08947 */ /* 0x004fea000383ffff */
[----:B------:R-:W-:Y:S05]  /*8260*/  BRA `(.L_x_128) ;  /* 0xffffffa0009c7947 */ /* 0x000fea000383ffff */
.L_x_38:
[----:B----4-:R-:W-:-:S07]  /*8270*/  MOV R0, UR5 ;  /* 0x0000000500007c02 */ /* 0x010fce0008000f00 */
.L_x_129:
[----:B-1----:R1:W2:Y:S02]  /*8280*/  SYNCS.PHASECHK.TRANS64.TRYWAIT P0, [R0+URZ], R3 ;  /* 0x00000003000075a7 */ /* 0x0022a400080011ff */
[----:B--2---:R-:W-:Y:S05]  /*8290*/  @!P0 NANOSLEEP.SYNCS 0x989680 ;  /* 0x009896800000895d */ /* 0x004fea0003900000 */
[----:B------:R-:W2:Y:S02]  /*82a0*/  @!P0 SYNCS.PHASECHK.TRANS64 P0, [R0+URZ], R3 ;  /* 0x00000003000085a7 */ /* 0x000ea400080010ff */
[----:B--2---:R-:W-:Y:S05]  /*82b0*/  @!P0 BRA `(.L_x_129) ;  /* 0xfffffffc00f08947 */ /* 0x004fea000383ffff */
[----:B------:R-:W-:Y:S05]  /*82c0*/  BRA `(.L_x_130) ;  /* 0xffffffa000a87947 */ /* 0x000fea000383ffff */
.L_x_39:
[----:B----4-:R-:W-:-:S07]  /*82d0*/  MOV R0, UR5 ;  /* 0x0000000500007c02 */ /* 0x010fce0008000f00 */
.L_x_131:
[----:B-1----:R1:W2:Y:S02]  /*82e0*/  SYNCS.PHASECHK.TRANS64.TRYWAIT P0, [R0+URZ], R3 ;  /* 0x00000003000075a7 */ /* 0x0022a400080011ff */
[----:B--2---:R-:W-:Y:S05]  /*82f0*/  @!P0 NANOSLEEP.SYNCS 0x989680 ;  /* 0x009896800000895d */ /* 0x004fea0003900000 */
[----:B------:R-:W2:Y:S02]  /*8300*/  @!P0 SYNCS.PHASECHK.TRANS64 P0, [R0+URZ], R3 ;  /* 0x00000003000085a7 */ /* 0x000ea400080010ff */
[----:B--2---:R-:W-:Y:S05]  /*8310*/  @!P0 BRA `(.L_x_131) ;  /* 0xfffffffc00f08947 */ /* 0x004fea000383ffff */
[----:B------:R-:W-:Y:S05]  /*8320*/  BRA `(.L_x_132) ;  /* 0xffffffa000b47947 */ /* 0x000fea000383ffff */
.L_x_40:
[----:B----4-:R-:W-:-:S07]  /*8330*/  MOV R0, UR5 ;  /* 0x0000000500007c02 */ /* 0x010fce0008000f00 */
.L_x_133:
[----:B-1----:R1:W2:Y:S02]  /*8340*/  SYNCS.PHASECHK.TRANS64.TRYWAIT P0, [R0+URZ], R3 ;  /* 0x00000003000075a7 */ /* 0x0022a400080011ff */
[----:B--2---:R-:W-:Y:S05]  /*8350*/  @!P0 NANOSLEEP.SYNCS 0x989680 ;  /* 0x009896800000895d */ /* 0x004fea0003900000 */
[----:B------:R-:W2:Y:S02]  /*8360*/  @!P0 SYNCS.PHASECHK.TRANS64 P0, [R0+URZ], R3 ;  /* 0x00000003000085a7 */ /* 0x000ea400080010ff */
[----:B--2---:R-:W-:Y:S05]  /*8370*/  @!P0 BRA `(.L_x_133) ;  /* 0xfffffffc00f08947 */ /* 0x004fea000383ffff */
[----:B------:R-:W-:Y:S05]  /*8380*/  BRA `(.L_x_134) ;  /* 0xffffffa000c07947 */ /* 0x000fea000383ffff */
.L_x_41:
[----:B----4-:R-:W-:-:S07]  /*8390*/  MOV R0, UR5 ;  /* 0x0000000500007c02 */ /* 0x010fce0008000f00 */
.L_x_135:
[----:B-1----:R1:W2:Y:S02]  /*83a0*/  SYNCS.PHASECHK.TRANS64.TRYWAIT P0, [R0+URZ], R3 ;  /* 0x00000003000075a7 */ /* 0x0022a400080011ff */
[----:B--2---:R-:W-:Y:S05]  /*83b0*/  @!P0 NANOSLEEP.SYNCS 0x989680 ;  /* 0x009896800000895d */ /* 0x004fea0003900000 */
[----:B------:R-:W2:Y:S02]  /*83c0*/  @!P0 SYNCS.PHASECHK.TRANS64 P0, [R0+URZ], R3 ;  /* 0x00000003000085a7 */ /* 0x000ea400080010ff */
[----:B--2---:R-:W-:Y:S05]  /*83d0*/  @!P0 BRA `(.L_x_135) ;  /* 0xfffffffc00f08947 */ /* 0x004fea000383ffff */
[----:B------:R-:W-:Y:S05]  /*83e0*/  BRA `(.L_x_136) ;  /* 0xffffffa000cc7947 */ /* 0x000fea000383ffff */
.L_x_42:
[----:B----4-:R-:W-:-:S07]  /*83f0*/  MOV R0, UR5 ;  /* 0x0000000500007c02 */ /* 0x010fce0008000f00 */
.L_x_137:
[----:B-1----:R1:W2:Y:S02]  /*8400*/  SYNCS.PHASECHK.TRANS64.TRYWAIT P0, [R0+URZ], R3 ;  /* 0x00000003000075a7 */ /* 0x0022a400080011ff */
[----:B--2---:R-:W-:Y:S05]  /*8410*/  @!P0 NANOSLEEP.SYNCS 0x989680 ;  /* 0x009896800000895d */ /* 0x004fea0003900000 */
[----:B------:R-:W2:Y:S02]  /*8420*/  @!P0 SYNCS.PHASECHK.TRANS64 P0, [R0+URZ], R3 ;  /* 0x00000003000085a7 */ /* 0x000ea400080010ff */
[----:B--2---:R-:W-:Y:S05]  /*8430*/  @!P0 BRA `(.L_x_137) ;  /* 0xfffffffc00f08947 */ /* 0x004fea000383ffff */
[----:B------:R-:W-:Y:S05]  /*8440*/  BRA `(.L_x_138) ;  /* 0xffffffa000d87947 */ /* 0x000fea000383ffff */
.L_x_43:
[----:B----4-:R-:W-:-:S07]  /*8450*/  MOV R0, UR5 ;  /* 0x0000000500007c02 */ /* 0x010fce0008000f00 */
.L_x_139:
[----:B-1----:R1:W2:Y:S02]  /*8460*/  SYNCS.PHASECHK.TRANS64.TRYWAIT P0, [R0+URZ], R3 ;  /* 0x00000003000075a7 */ /* 0x0022a400080011ff */
[----:B--2---:R-:W-:Y:S05]  /*8470*/  @!P0 NANOSLEEP.SYNCS 0x989680 ;  /* 0x009896800000895d */ /* 0x004fea0003900000 */
[----:B------:R-:W2:Y:S02]  /*8480*/  @!P0 SYNCS.PHASECHK.TRANS64 P0, [R0+URZ], R3 ;  /* 0x00000003000085a7 */ /* 0x000ea400080010ff */
[----:B--2---:R-:W-:Y:S05]  /*8490*/  @!P0 BRA `(.L_x_139) ;  /* 0xfffffffc00f08947 */ /* 0x004fea000383ffff */
[----:B------:R-:W-:Y:S05]  /*84a0*/  BRA `(.L_x_140) ;  /* 0xffffffa000e47947 */ /* 0x000fea000383ffff */
.L_x_44:
[----:B----4-:R-:W-:-:S07]  /*84b0*/  MOV R0, UR5 ;  /* 0x0000000500007c02 */ /* 0x010fce0008000f00 */
.L_x_141:
[----:B-1----:R1:W2:Y:S02]  /*84c0*/  SYNCS.PHASECHK.TRANS64.TRYWAIT P0, [R0+URZ], R3 ;  /* 0x00000003000075a7 */ /* 0x0022a400080011ff */
[----:B--2---:R-:W-:Y:S05]  /*84d0*/  @!P0 NANOSLEEP.SYNCS 0x989680 ;  /* 0x009896800000895d */ /* 0x004fea0003900000 */
[----:B------:R-:W2:Y:S02]  /*84e0*/  @!P0 SYNCS.PHASECHK.TRANS64 P0, [R0+URZ], R3 ;  /* 0x00000003000085a7 */ /* 0x000ea400080010ff */
[----:B--2---:R-:W-:Y:S05]  /*84f0*/  @!P0 BRA `(.L_x_141) ;  /* 0xfffffffc00f08947 */ /* 0x004fea000383ffff */
[----:B------:R-:W-:Y:S05]  /*8500*/  BRA `(.L_x_142) ;  /* 0xffffffa000f07947 */ /* 0x000fea000383ffff */
.L_x_45:
[----:B----4-:R-:W-:-:S07]  /*8510*/  MOV R0, UR5 ;  /* 0x0000000500007c02 */ /* 0x010fce0008000f00 */
.L_x_143:
[----:B-1----:R1:W2:Y:S02]  /*8520*/  SYNCS.PHASECHK.TRANS64.TRYWAIT P0, [R0+URZ], R3 ;  /* 0x00000003000075a7 */ /* 0x0022a400080011ff */
[----:B--2---:R-:W-:Y:S05]  /*8530*/  @!P0 NANOSLEEP.SYNCS 0x989680 ;  /* 0x009896800000895d */ /* 0x004fea0003900000 */
[----:B------:R-:W2:Y:S02]  /*8540*/  @!P0 SYNCS.PHASECHK.TRANS64 P0, [R0+URZ], R3 ;  /* 0x00000003000085a7 */ /* 0x000ea400080010ff */
[----:B--2---:R-:W-:Y:S05]  /*8550*/  @!P0 BRA `(.L_x_143) ;  /* 0xfffffffc00f08947 */ /* 0x004fea000383ffff */
[----:B------:R-:W-:Y:S05]  /*8560*/  BRA `(.L_x_144) ;  /* 0xffffffa000fc7947 */ /* 0x000fea000383ffff */
.L_x_46:
[----:B----4-:R-:W-:-:S07]  /*8570*/  MOV R0, UR5 ;  /* 0x0000000500007c02 */ /* 0x010fce0008000f00 */
.L_x_145:
[----:B-1----:R1:W2:Y:S02]  /*8580*/  SYNCS.PHASECHK.TRANS64.TRYWAIT P0, [R0+URZ], R3 ;  /* 0x00000003000075a7 */ /* 0x0022a400080011ff */
[----:B--2---:R-:W-:Y:S05]  /*8590*/  @!P0 NANOSLEEP.SYNCS 0x989680 ;  /* 0x009896800000895d */ /* 0x004fea0003900000 */
[----:B------:R-:W2:Y:S02]  /*85a0*/  @!P0 SYNCS.PHASECHK.TRANS64 P0, [R0+URZ], R3 ;  /* 0x00000003000085a7 */ /* 0x000ea400080010ff */
[----:B--2---:R-:W-:Y:S05]  /*85b0*/  @!P0 BRA `(.L_x_145) ;  /* 0xfffffffc00f08947 */ /* 0x004fea000383ffff */
[----:B------:R-:W-:Y:S05]  /*85c0*/  BRA `(.L_x_146) ;  /* 0xffffffa400087947 */ /* 0x000fea000383ffff */
.L_x_47:
[----:B----4-:R-:W-:-:S07]  /*85d0*/  MOV R0, UR5 ;  /* 0x0000000500007c02 */ /* 0x010fce0008000f00 */
.L_x_147:
[----:B-1----:R1:W2:Y:S02]  /*85e0*/  SYNCS.PHASECHK.TRANS64.TRYWAIT P0, [R0+URZ], R3 ;  /* 0x00000003000075a7 */ /* 0x0022a400080011ff */
[----:B--2---:R-:W-:Y:S05]  /*85f0*/  @!P0 NANOSLEEP.SYNCS 0x989680 ;  /* 0x009896800000895d */ /* 0x004fea0003900000 */
[----:B------:R-:W2:Y:S02]  /*8600*/  @!P0 SYNCS.PHASECHK.TRANS64 P0, [R0+URZ], R3 ;  /* 0x00000003000085a7 */ /* 0x000ea400080010ff */
[----:B--2---:R-:W-:Y:S05]  /*8610*/  @!P0 BRA `(.L_x_147) ;  /* 0xfffffffc00f08947 */ /* 0x004fea000383ffff */
[----:B------:R-:W-:Y:S05]  /*8620*/  BRA `(.L_x_148) ;  /* 0xffffffa400147947 */ /* 0x000fea000383ffff */
.L_x_48:
[----:B----4-:R-:W-:-:S07]  /*8630*/  MOV R0, UR5 ;  /* 0x0000000500007c02 */ /* 0x010fce0008000f00 */
.L_x_149:
[----:B-1----:R1:W2:Y:S02]  /*8640*/  SYNCS.PHASECHK.TRANS64.TRYWAIT P0, [R0+URZ], R3 ;  /* 0x00000003000075a7 */ /* 0x0022a400080011ff */
[----:B--2---:R-:W-:Y:S05]  /*8650*/  @!P0 NANOSLEEP.SYNCS 0x989680 ;  /* 0x009896800000895d */ /* 0x004fea0003900000 */
[----:B------:R-:W2:Y:S02]  /*8660*/  @!P0 SYNCS.PHASECHK.TRANS64 P0, [R0+URZ], R3 ;  /* 0x00000003000085a7 */ /* 0x000ea400080010ff */
[----:B--2---:R-:W-:Y:S05]  /*8670*/  @!P0 BRA `(.L_x_149) ;  /* 0xfffffffc00f08947 */ /* 0x004fea000383ffff */
[----:B------:R-:W-:Y:S05]  /*8680*/  BRA `(.L_x_150) ;  /* 0xffffffa400207947 */ /* 0x000fea000383ffff */
.L_x_49:
[----:B----4-:R-:W-:-:S07]  /*8690*/  MOV R0, UR5 ;  /* 0x0000000500007c02 */ /* 0x010fce0008000f00 */
.L_x_151:
[----:B-1----:R1:W2:Y:S02]  /*86a0*/  SYNCS.PHASECHK.TRANS64.TRYWAIT P0, [R0+URZ], R3 ;  /* 0x00000003000075a7 */ /* 0x0022a400080011ff */
[----:B--2---:R-:W-:Y:S05]  /*86b0*/  @!P0 NANOSLEEP.SYNCS 0x989680 ;  /* 0x009896800000895d */ /* 0x004fea0003900000 */
[----:B------:R-:W2:Y:S02]  /*86c0*/  @!P0 SYNCS.PHASECHK.TRANS64 P0, [R0+URZ], R3 ;  /* 0x00000003000085a7 */ /* 0x000ea400080010ff */
[----:B--2---:R-:W-:Y:S05]  /*86d0*/  @!P0 BRA `(.L_x_151) ;  /* 0xfffffffc00f08947 */ /* 0x004fea000383ffff */
[----:B------:R-:W-:Y:S05]  /*86e0*/  BRA `(.L_x_152) ;  /* 0xffffffa4002c7947 */ /* 0x000fea000383ffff */
.L_x_50:
[----:B----4-:R-:W-:-:S07]  /*86f0*/  MOV R0, UR5 ;  /* 0x0000000500007c02 */ /* 0x010fce0008000f00 */
.L_x_153:
[----:B-1----:R1:W2:Y:S02]  /*8700*/  SYNCS.PHASECHK.TRANS64.TRYWAIT P0, [R0+URZ], R3 ;  /* 0x00000003000075a7 */ /* 0x0022a400080011ff */
[----:B--2---:R-:W-:Y:S05]  /*8710*/  @!P0 NANOSLEEP.SYNCS 0x989680 ;  /* 0x009896800000895d */ /* 0x004fea0003900000 */
[----:B------:R-:W2:Y:S02]  /*8720*/  @!P0 SYNCS.PHASECHK.TRANS64 P0, [R0+URZ], R3 ;  /* 0x00000003000085a7 */ /* 0x000ea400080010ff */
[----:B--2---:R-:W-:Y:S05]  /*8730*/  @!P0 BRA `(.L_x_153) ;  /* 0xfffffffc00f08947 */ /* 0x004fea000383ffff */
[----:B------:R-:W-:Y:S05]  /*8740*/  BRA `(.L_x_154) ;  /* 0xffffffa400387947 */ /* 0x000fea000383ffff */
.L_x_51:
[----:B----4-:R-:W-:-:S07]  /*8750*/  MOV R0, UR5 ;  /* 0x0000000500007c02 */ /* 0x010fce0008000f00 */
.L_x_155:
[----:B-1----:R1:W2:Y:S02]  /*8760*/  SYNCS.PHASECHK.TRANS64.TRYWAIT P0, [R0+URZ], R3 ;  /* 0x00000003000075a7 */ /* 0x0022a400080011ff */
[----:B--2---:R-:W-:Y:S05]  /*8770*/  @!P0 NANOSLEEP.SYNCS 0x989680 ;  /* 0x009896800000895d */ /* 0x004fea0003900000 */
[----:B------:R-:W2:Y:S02]  /*8780*/  @!P0 SYNCS.PHASECHK.TRANS64 P0, [R0+URZ], R3 ;  /* 0x00000003000085a7 */ /* 0x000ea400080010ff */
[----:B--2---:R-:W-:Y:S05]  /*8790*/  @!P0 BRA `(.L_x_155) ;  /* 0xfffffffc00f08947 */ /* 0x004fea000383ffff */
[----:B------:R-:W-:Y:S05]  /*87a0*/  BRA `(.L_x_156) ;  /* 0xffffffa400447947 */ /* 0x000fea000383ffff */
.L_x_52:
[----:B----4-:R-:W-:-:S07]  /*87b0*/  MOV R0, UR5 ;  /* 0x0000000500007c02 */ /* 0x010fce0008000f00 */
.L_x_157:
[----:B-1----:R1:W2:Y:S02]  /*87c0*/  SYNCS.PHASECHK.TRANS64.TRYWAIT P0, [R0+URZ], R3 ;  /* 0x00000003000075a7 */ /* 0x0022a400080011ff */
[----:B--2---:R-:W-:Y:S05]  /*87d0*/  @!P0 NANOSLEEP.SYNCS 0x989680 ;  /* 0x009896800000895d */ /* 0x004fea0003900000 */
[----:B------:R-:W2:Y:S02]  /*87e0*/  @!P0 SYNCS.PHASECHK.TRANS64 P0, [R0+URZ], R3 ;  /* 0x00000003000085a7 */ /* 0x000ea400080010ff */
[----:B--2---:R-:W-:Y:S05]  /*87f0*/  @!P0 BRA `(.L_x_157) ;  /* 0xfffffffc00f08947 */ /* 0x004fea000383ffff */
[----:B------:R-:W-:Y:S05]  /*8800*/  BRA `(.L_x_158) ;  /* 0xffffffa400507947 */ /* 0x000fea000383ffff */
.L_x_53:
[----:B----4-:R-:W-:-:S07]  /*8810*/  MOV R0, UR5 ;  /* 0x0000000500007c02 */ /* 0x010fce0008000f00 */
.L_x_159:
[----:B-1----:R1:W2:Y:S02]  /*8820*/  SYNCS.PHASECHK.TRANS64.TRYWAIT P0, [R0+URZ], R3 ;  /* 0x00000003000075a7 */ /* 0x0022a400080011ff */
[----:B--2---:R-:W-:Y:S05]  /*8830*/  @!P0 NANOSLEEP.SYNCS 0x989680 ;  /* 0x009896800000895d */ /* 0x004fea0003900000 */
[----:B------:R-:W2:Y:S02]  /*8840*/  @!P0 SYNCS.PHASECHK.TRANS64 P0, [R0+URZ], R3 ;  /* 0x00000003000085a7 */ /* 0x000ea400080010ff */
[----:B--2---:R-:W-:Y:S05]  /*8850*/  @!P0 BRA `(.L_x_159) ;  /* 0xfffffffc00f08947 */ /* 0x004fea000383ffff */
[----:B------:R-:W-:Y:S05]  /*8860*/  BRA `(.L_x_160) ;  /* 0xffffffa4005c7947 */ /* 0x000fea000383ffff */
.L_x_56:
[----:B-1----:R1:W2:Y:S02]  /*8870*/  SYNCS.PHASECHK.TRANS64.TRYWAIT P0, [R0+URZ+0x1b0], R4 ;  /* 0x0001b004000075a7 */ /* 0x0022a400080011ff */
[----:B--2---:R-:W-:Y:S05]  /*8880*/  @!P0 NANOSLEEP.SYNCS 0x989680 ;  /* 0x009896800000895d */ /* 0x004fea0003900000 */
[----:B------:R-:W2:Y:S02]  /*8890*/  @!P0 SYNCS.PHASECHK.TRANS64 P0, [R0+URZ+0x1b0], R4 ;  /* 0x0001b004000085a7 */ /* 0x000ea400080010ff */
[----:B--2---:R-:W-:Y:S05]  /*88a0*/  @!P0 BRA `(.L_x_56) ;  /* 0xfffffffc00f08947 */ /* 0x004fea000383ffff */
[----:B------:R-:W-:Y:S05]  /*88b0*/  BRA `(.L_x_161) ;  /* 0xffffffa400b87947 */ /* 0x000fea000383ffff */
.L_x_57:
[----:B------:R-:W-:-:S07]  /*88c0*/  MOV R0, UR5 ;  /* 0x0000000500007c02 */ /* 0x000fce0008000f00 */
.L_x_162:
[----:B-1----:R1:W2:Y:S02]  /*88d0*/  SYNCS.PHASECHK.TRANS64.TRYWAIT P0, [R0+URZ+0x160], R5 ;  /* 0x00016005000075a7 */ /* 0x0022a400080011ff */
[----:B--2---:R-:W-:Y:S05]  /*88e0*/  @!P0 NANOSLEEP.SYNCS 0x989680 ;  /* 0x009896800000895d */ /* 0x004fea0003900000 */
[----:B------:R-:W2:Y:S02]  /*88f0*/  @!P0 SYNCS.PHASECHK.TRANS64 P0, [R0+URZ+0x160], R5 ;  /* 0x00016005000085a7 */ /* 0x000ea400080010ff */
[----:B--2---:R-:W-:Y:S05]  /*8900*/  @!P0 BRA `(.L_x_162) ;  /* 0xfffffffc00f08947 */ /* 0x004fea000383ffff */
[----:B------:R-:W-:Y:S05]  /*8910*/  BRA `(.L_x_163) ;  /* 0xffffffa400c87947 */ /* 0x000fea000383ffff */
.L_x_58:
[----:B-1----:R1:W2:Y:S02]  /*8920*/  SYNCS.PHASECHK.TRANS64.TRYWAIT P1, [R0+URZ+0x150], R4 ;  /* 0x00015004000075a7 */ /* 0x0022a400080211ff */
[----:B--2---:R-:W-:Y:S05]  /*8930*/  @!P1 NANOSLEEP.SYNCS 0x989680 ;  /* 0x009896800000995d */ /* 0x004fea0003900000 */
[----:B------:R-:W2:Y:S02]  /*8940*/  @!P1 SYNCS.PHASECHK.TRANS64 P1, [R0+URZ+0x150], R4 ;  /* 0x00015004000095a7 */ /* 0x000ea400080210ff */
[----:B--2---:R-:W-:Y:S05]  /*8950*/  @!P1 BRA `(.L_x_58) ;  /* 0xfffffffc00f09947 */ /* 0x004fea000383ffff */
[----:B------:R-:W-:Y:S05]  /*8960*/  BRA `(.L_x_164) ;  /* 0xffffffa400f87947 */ /* 0x000fea000383ffff */
.L_x_61:
[----:B------:R-:W-:-:S07]  /*8970*/  MOV R0, UR5 ;  /* 0x0000000500007c02 */ /* 0x000fce0008000f00 */
.L_x_165:
[----:B-1----:R1:W2:Y:S02]  /*8980*/  SYNCS.PHASECHK.TRANS64.TRYWAIT P0, [R0+URZ+0x160], R2 ;  /* 0x00016002000075a7 */ /* 0x0022a400080011ff */
[----:B--2---:R-:W-:Y:S05]  /*8990*/  @!P0 NANOSLEEP.SYNCS 0x989680 ;  /* 0x009896800000895d */ /* 0x004fea0003900000 */
[----:B------:R-:W2:Y:S02]  /*89a0*/  @!P0 SYNCS.PHASECHK.TRANS64 P0, [R0+URZ+0x160], R2 ;  /* 0x00016002000085a7 */ /* 0x000ea400080010ff */
[----:B--2---:R-:W-:Y:S05]  /*89b0*/  @!P0 BRA `(.L_x_165) ;  /* 0xfffffffc00f08947 */ /* 0x004fea000383ffff */
[----:B------:R-:W-:Y:S05]  /*89c0*/  BRA `(.L_x_60) ;  /* 0xffffffa8004c7947 */ /* 0x000fea000383ffff */
.L_x_68:
[----:B-1----:R1:W2:Y:S02]  /*89d0*/  SYNCS.PHASECHK.TRANS64.TRYWAIT P1, [R0+URZ+0x150], R2 ;  /* 0x00015002000075a7 */ /* 0x0022a400080211ff */
[----:B--2---:R-:W-:Y:S05]  /*89e0*/  @!P1 NANOSLEEP.SYNCS 0x989680 ;  /* 0x009896800000995d */ /* 0x004fea0003900000 */
[----:B------:R-:W2:Y:S02]  /*89f0*/  @!P1 SYNCS.PHASECHK.TRANS64 P1, [R0+URZ+0x150], R2 ;  /* 0x00015002000095a7 */ /* 0x000ea400080210ff */
[----:B--2---:R-:W-:Y:S05]  /*8a00*/  @!P1 BRA `(.L_x_68) ;  /* 0xfffffffc00f09947 */ /* 0x004fea000383ffff */
[----:B------:R-:W-:Y:S05]  /*8a10*/  BRA `(.L_x_166) ;  /* 0xffffffac00ac7947 */ /* 0x000fea000383ffff */
.L_x_69:
[----:B------:R-:W-:-:S07]  /*8a20*/  MOV R2, UR14 ;  /* 0x0000000e00027c02 */ /* 0x000fce0008000f00 */
.L_x_167:
[----:B-1----:R1:W2:Y:S02]  /*8a30*/  SYNCS.PHASECHK.TRANS64.TRYWAIT P0, [R2+URZ+0x190], R0 ;  /* 0x00019000020075a7 */ /* 0x0022a400080011ff */
[----:B--2---:R-:W-:Y:S05]  /*8a40*/  @!P0 NANOSLEEP.SYNCS 0x989680 ;  /* 0x009896800000895d */ /* 0x004fea0003900000 */
[----:B------:R-:W2:Y:S02]  /*8a50*/  @!P0 SYNCS.PHASECHK.TRANS64 P0, [R2+URZ+0x190], R0 ;  /* 0x00019000020085a7 */ /* 0x000ea400080010ff */
[----:B--2---:R-:W-:Y:S05]  /*8a60*/  @!P0 BRA `(.L_x_167) ;  /* 0xfffffffc00f08947 */ /* 0x004fea000383ffff */
[----:B------:R-:W-:Y:S05]  /*8a70*/  BRA `(.L_x_168) ;  /* 0xffffffac00f87947 */ /* 0x000fea000383ffff */
.L_x_72:
[----:B------:R-:W-:Y:S07]  /*8a80*/  MOV R0, UR7 ;  /* 0x0000000700007c02 */ /* 0x000fee0008000f00 */
.L_x_169:
[----:B-1----:R1:W2:Y:S02]  /*8a90*/  SYNCS.PHASECHK.TRANS64.TRYWAIT P0, [R0+URZ], R2 ;  /* 0x00000002000075a7 */ /* 0x0022a400080011ff */
[----:B--2---:R-:W-:Y:S05]  /*8aa0*/  @!P0 NANOSLEEP.SYNCS 0x989680 ;  /* 0x009896800000895d */ /* 0x004fea0003900000 */
[----:B------:R-:W2:Y:S02]  /*8ab0*/  @!P0 SYNCS.PHASECHK.TRANS64 P0, [R0+URZ], R2 ;  /* 0x00000002000085a7 */ /* 0x000ea400080010ff */
[----:B--2---:R-:W-:Y:S05]  /*8ac0*/  @!P0 BRA `(.L_x_169) ;  /* 0xfffffffc00f08947 */ /* 0x004fea000383ffff */
[----:B------:R-:W-:Y:S05]  /*8ad0*/  BRA `(.L_x_71) ;  /* 0xffffffb000147947 */ /* 0x000fea000383ffff */
.L_x_75:
[----:B------:R-:W-:-:S07]  /*8ae0*/  MOV R0, UR5 ;  /* 0x0000000500007c02 */ /* 0x000fce0008000f00 */
.L_x_170:
[----:B--2---:R2:W3:Y:S02]  /*8af0*/  SYNCS.PHASECHK.TRANS64.TRYWAIT P0, [R0+URZ], R2 ;  /* 0x00000002000075a7 */ /* 0x0044e400080011ff */
[----:B---3--:R-:W-:Y:S05]  /*8b00*/  @!P0 NANOSLEEP.SYNCS 0x989680 ;  /* 0x009896800000895d */ /* 0x008fea0003900000 */
[----:B------:R-:W3:Y:S02]  /*8b10*/  @!P0 SYNCS.PHASECHK.TRANS64 P0, [R0+URZ], R2 ;  /* 0x00000002000085a7 */ /* 0x000ee400080010ff */
[----:B---3--:R-:W-:Y:S05]  /*8b20*/  @!P0 BRA `(.L_x_170) ;  /* 0xfffffffc00f08947 */ /* 0x008fea000383ffff */
[----:B------:R-:W-:Y:S05]  /*8b30*/  BRA `(.L_x_171) ;  /* 0xffffffb000c87947 */ /* 0x000fea000383ffff */
.L_x_76:
[----:B------:R-:W-:-:S07]  /*8b40*/  MOV R0, UR5 ;  /* 0x0000000500007c02 */ /* 0x000fce0008000f00 */
.L_x_172:
[----:B--2---:R2:W3:Y:S02]  /*8b50*/  SYNCS.PHASECHK.TRANS64.TRYWAIT P0, [R0+URZ], R3 ;  /* 0x00000003000075a7 */ /* 0x0044e400080011ff */
[----:B---3--:R-:W-:Y:S05]  /*8b60*/  @!P0 NANOSLEEP.SYNCS 0x989680 ;  /* 0x009896800000895d */ /* 0x008fea0003900000 */
[----:B------:R-:W3:Y:S02]  /*8b70*/  @!P0 SYNCS.PHASECHK.TRANS64 P0, [R0+URZ], R3 ;  /* 0x00000003000085a7 */ /* 0x000ee400080010ff */
[----:B---3--:R-:W-:Y:S05]  /*8b80*/  @!P0 BRA `(.L_x_172) ;  /* 0xfffffffc00f08947 */ /* 0x008fea000383ffff */
[----:B------:R-:W-:Y:S05]  /*8b90*/  BRA `(.L_x_173) ;  /* 0xffffffb000d47947 */ /* 0x000fea000383ffff */
.L_x_77:
[----:B------:R-:W-:-:S07]  /*8ba0*/  MOV R0, UR5 ;  /* 0x0000000500007c02 */ /* 0x000fce0008000f00 */
.L_x_174:
[----:B--2---:R2:W3:Y:S02]  /*8bb0*/  SYNCS.PHASECHK.TRANS64.TRYWAIT P0, [R0+URZ], R3 ;  /* 0x00000003000075a7 */ /* 0x0044e400080011ff */
[----:B---3--:R-:W-:Y:S05]  /*8bc0*/  @!P0 NANOSLEEP.SYNCS 0x989680 ;  /* 0x009896800000895d */ /* 0x008fea0003900000 */
[----:B------:R-:W3:Y:S02]  /*8bd0*/  @!P0 SYNCS.PHASECHK.TRANS64 P0, [R0+URZ], R3 ;  /* 0x00000003000085a7 */ /* 0x000ee400080010ff */
[----:B---3--:R-:W-:Y:S05]  /*8be0*/  @!P0 BRA `(.L_x_174) ;  /* 0xfffffffc00f08947 */ /* 0x008fea000383ffff */
[----:B------:R-:W-:Y:S05]  /*8bf0*/  BRA `(.L_x_175) ;  /* 0xffffffb000e07947 */ /* 0x000fea000383ffff */
.L_x_78:
[----:B--2---:R-:W-:-:S07]  /*8c00*/  MOV R0, UR6 ;  /* 0x0000000600007c02 */ /* 0x004fce0008000f00 */
.L_x_176:
[----:B--2---:R2:W3:Y:S02]  /*8c10*/  SYNCS.PHASECHK.TRANS64.TRYWAIT P0, [R0+URZ], R2 ;  /* 0x00000002000075a7 */ /* 0x0044e400080011ff */
[----:B---3--:R-:W-:Y:S05]  /*8c20*/  @!P0 NANOSLEEP.SYNCS 0x989680 ;  /* 0x009896800000895d */ /* 0x008fea0003900000 */
[----:B------:R-:W3:Y:S02]  /*8c30*/  @!P0 SYNCS.PHASECHK.TRANS64 P0, [R0+URZ], R2 ;  /* 0x00000002000085a7 */ /* 0x000ee400080010ff */
[----:B---3--:R-:W-:Y:S05]  /*8c40*/  @!P0 BRA `(.L_x_176) ;  /* 0xfffffffc00f08947 */ /* 0x008fea000383ffff */
[----:B------:R-:W-:Y:S05]  /*8c50*/  BRA `(.L_x_177) ;  /* 0xffffffb000ec7947 */ /* 0x000fea000383ffff */
.L_x_83:
[----:B--2---:R2:W3:Y:S02]  /*8c60*/  SYNCS.PHASECHK.TRANS64.TRYWAIT P0, [R0+URZ+0x150], R2 ;  /* 0x00015002000075a7 */ /* 0x0044e400080011ff */
[----:B---3--:R-:W-:Y:S05]  /*8c70*/  @!P0 NANOSLEEP.SYNCS 0x989680 ;  /* 0x009896800000895d */ /* 0x008fea0003900000 */
[----:B------:R-:W3:Y:S02]  /*8c80*/  @!P0 SYNCS.PHASECHK.TRANS64 P0, [R0+URZ+0x150], R2 ;  /* 0x00015002000085a7 */ /* 0x000ee400080010ff */
[----:B---3--:R-:W-:Y:S05]  /*8c90*/  @!P0 BRA `(.L_x_83) ;  /* 0xfffffffc00f08947 */ /* 0x008fea000383ffff */
[----:B------:R-:W-:Y:S05]  /*8ca0*/  BRA `(.L_x_178) ;  /* 0xffffffb400e87947 */ /* 0x000fea000383ffff */
.L_x_86:
[----:B------:R-:W-:Y:S07]  /*8cb0*/  MOV R0, UR4 ;  /* 0x0000000400007c02 */ /* 0x000fee0008000f00 */
.L_x_179:
[----:B--2---:R2:W3:Y:S02]  /*8cc0*/  SYNCS.PHASECHK.TRANS64.TRYWAIT P0, [R0+URZ+0x148], R2 ;  /* 0x00014802000075a7 */ /* 0x0044e400080011ff */
[----:B---3--:R-:W-:Y:S05]  /*8cd0*/  @!P0 NANOSLEEP.SYNCS 0x989680 ;  /* 0x009896800000895d */ /* 0x008fea0003900000 */
[----:B------:R-:W3:Y:S02]  /*8ce0*/  @!P0 SYNCS.PHASECHK.TRANS64 P0, [R0+URZ+0x148], R2 ;  /* 0x00014802000085a7 */ /* 0x000ee400080010ff */
[----:B---3--:R-:W-:Y:S05]  /*8cf0*/  @!P0 BRA `(.L_x_179) ;  /* 0xfffffffc00f08947 */ /* 0x008fea000383ffff */
[----:B------:R-:W-:Y:S05]  /*8d00*/  BRA `(.L_x_85) ;  /* 0xffffffb800d07947 */ /* 0x000fea000383ffff */
.L_x_89:
[----:B------:R-:W-:Y:S07]  /*8d10*/  MOV R0, UR13 ;  /* 0x0000000d00007c02 */ /* 0x000fee0008000f00 */
.L_x_180:
[----:B-1----:R1:W2:Y:S02]  /*8d20*/  SYNCS.PHASECHK.TRANS64.TRYWAIT P3, [R0+URZ+0x130], R30 ;  /* 0x0001301e000075a7 */ /* 0x0022a400080611ff */
[----:B--2---:R-:W-:Y:S05]  /*8d30*/  @!P3 NANOSLEEP.SYNCS 0x989680 ;  /* 0x009896800000b95d */ /* 0x004fea0003900000 */
[----:B------:R-:W2:Y:S02]  /*8d40*/  @!P3 SYNCS.PHASECHK.TRANS64 P3, [R0+URZ+0x130], R30 ;  /* 0x0001301e0000b5a7 */ /* 0x000ea400080610ff */
[----:B--2---:R-:W-:Y:S05]  /*8d50*/  @!P3 BRA `(.L_x_180) ;  /* 0xfffffffc00f0b947 */ /* 0x004fea000383ffff */
[----:B------:R-:W-:Y:S05]  /*8d60*/  BRA `(.L_x_181) ;  /* 0xffffffbc006c7947 */ /* 0x000fea000383ffff */
.L_x_91:
[----:B------:R-:W-:-:S07]  /*8d70*/  MOV R0, UR4 ;  /* 0x0000000400007c02 */ /* 0x000fce0008000f00 */
.L_x_182:
[----:B-1----:R1:W2:Y:S02]  /*8d80*/  SYNCS.PHASECHK.TRANS64.TRYWAIT P0, [R0+URZ], R2 ;  /* 0x00000002000075a7 */ /* 0x0022a400080011ff */
[----:B--2---:R-:W-:Y:S05]  /*8d90*/  @!P0 NANOSLEEP.SYNCS 0x989680 ;  /* 0x009896800000895d */ /* 0x004fea0003900000 */
[----:B------:R-:W2:Y:S02]  /*8da0*/  @!P0 SYNCS.PHASECHK.TRANS64 P0, [R0+URZ], R2 ;  /* 0x00000002000085a7 */ /* 0x000ea400080010ff */
[----:B--2---:R-:W-:Y:S05]  /*8db0*/  @!P0 BRA `(.L_x_182) ;  /* 0xfffffffc00f08947 */ /* 0x004fea000383ffff */
[----:B------:R-:W-:Y:S05]  /*8dc0*/  BRA `(.L_x_183) ;  /* 0xffffffc000a87947 */ /* 0x000fea000383ffff */
.L_x_93:
[----:B--2---:R2:W4:Y:S02]  /*8dd0*/  SYNCS.PHASECHK.TRANS64.TRYWAIT P0, [R0+URZ+0x150], R2 ;  /* 0x00015002000075a7 */ /* 0x00452400080011ff */
[----:B----4-:R-:W-:Y:S05]  /*8de0*/  @!P0 NANOSLEEP.SYNCS 0x989680 ;  /* 0x009896800000895d */ /* 0x010fea0003900000 */
[----:B------:R-:W4:Y:S02]  /*8df0*/  @!P0 SYNCS.PHASECHK.TRANS64 P0, [R0+URZ+0x150], R2 ;  /* 0x00015002000085a7 */ /* 0x000f2400080010ff */
[----:B----4-:R-:W-:Y:S05]  /*8e00*/  @!P0 BRA `(.L_x_93) ;  /* 0xfffffffc00f08947 */ /* 0x010fea000383ffff */
[----:B------:R-:W-:Y:S05]  /*8e10*/  BRA `(.L_x_184) ;  /* 0xffffffc4008c7947 */ /* 0x000fea000383ffff */
.L_x_103:
[----:B-1----:R1:W2:Y:S02]  /*8e20*/  SYNCS.PHASECHK.TRANS64.TRYWAIT P0, [R0+URZ+0x120], R2 ;  /* 0x00012002000075a7 */ /* 0x0022a400080011ff */
[----:B--2---:R-:W-:Y:S05]  /*8e30*/  @!P0 NANOSLEEP.SYNCS 0x989680 ;  /* 0x009896800000895d */ /* 0x004fea0003900000 */
[----:B------:R-:W2:Y:S02]  /*8e40*/  @!P0 SYNCS.PHASECHK.TRANS64 P0, [R0+URZ+0x120], R2 ;  /* 0x00012002000085a7 */ /* 0x000ea400080010ff */
[----:B--2---:R-:W-:Y:S05]  /*8e50*/  @!P0 BRA `(.L_x_103) ;  /* 0xfffffffc00f08947 */ /* 0x004fea000383ffff */
[----:B------:R-:W-:Y:S05]  /*8e60*/  BRA `(.L_x_102) ;  /* 0xffffffd000747947 */ /* 0x000fea000383ffff */
.L_x_105:
[----:B-1----:R1:W4:Y:S02]  /*8e70*/  SYNCS.PHASECHK.TRANS64.TRYWAIT P1, [R17+URZ+0x170], R3 ;  /* 0x00017003110075a7 */ /* 0x00232400080211ff */
[----:B----4-:R-:W-:Y:S05]  /*8e80*/  @!P1 NANOSLEEP.SYNCS 0x989680 ;  /* 0x009896800000995d */ /* 0x010fea0003900000 */
[----:B------:R-:W4:Y:S02]  /*8e90*/  @!P1 SYNCS.PHASECHK.TRANS64 P1, [R17+URZ+0x170], R3 ;  /* 0x00017003110095a7 */ /* 0x000f2400080210ff */
[----:B----4-:R-:W-:Y:S05]  /*8ea0*/  @!P1 BRA `(.L_x_105) ;  /* 0xfffffffc00f09947 */ /* 0x010fea000383ffff */
[----:B------:R-:W-:Y:S05]  /*8eb0*/  BRA `(.L_x_104) ;  /* 0xffffffd000fc7947 */ /* 0x000fea000383ffff */
        .weak           $__internal_0_$__cuda_sm10x_tcgen05_guardrail_trap_col_being_dealloced_not_returned_by_alloc
        .type           $__internal_0_$__cuda_sm10x_tcgen05_guardrail_trap_col_being_dealloced_not_returned_by_alloc,@function
        .size           $__internal_0_$__cuda_sm10x_tcgen05_guardrail_trap_col_being_dealloced_not_returned_by_alloc,($__internal_1_$__cuda_sm10x_tcgen05_guardrail_trap_phase_invalid_during_alloc - $__internal_0_$__cuda_sm10x_tcgen05_guardrail_trap_col_being_dealloced_not_returned_by_alloc)
$__internal_0_$__cuda_sm10x_tcgen05_guardrail_trap_col_being_dealloced_not_returned_by_alloc:
[----:B------:R-:W-:Y:S05]  /*8ec0*/  BPT.TRAP 0x1 ;  /* 0x000000040000795c */ /* 0x000fea0000300000 */
[----:B------:R-:W-:-:S04]  /*8ed0*/  HFMA2 R3, -RZ, RZ, 0, 0 ;  /* 0x00000000ff037431 */ /* 0x000fc800000001ff */
[----:B------:R-:W-:Y:S05]  /*8ee0*/  RET.REL.NODEC R2 `(_ZN7cutlass13device_kernelINS_4gemm6kernel13GemmUniversalIN4cute5tupleIJiiiiEEENS1_10collective13CollectiveMmaINS1_35MainloopSm100TmaUmmaWarpSpecializedILi18ELi2ELi4ENS5_IJNS4_1CILi1EEESB_SB_EEEEENS5_IJNSA_ILi64EEENSA_ILi112EEENSA_ILi32EEEEEENS_6half_tENS5_IJlSB_lEEESI_SJ_NS4_8TiledMMAINS4_8MMA_AtomIJNS4_20SM100_MMA_F16BF16_SSISI_SI_fLi64ELi112ELNS4_4UMMA5MajorE0ELSO_0ELNSN_7ScaleInE0ELSP_0EEEEEENS4_6LayoutISC_NS5_IJNSA_ILi0EEEST_ST_EEEEENS5_IJNS4_10UnderscoreESW_SW_EEEEENS4_13SM90_TMA_LOADENS4_14ComposedLayoutINS4_7SwizzleILi2ELi4ELi3EEENS4_18smem_ptr_flag_bitsILi16EEENSS_INS5_IJNSA_ILi8EEESG_EEENS5_IJSG_SB_EEEEEEEvNS4_8identityESZ_S19_vS1A_EENS_8epilogue10collective18CollectiveEpilogueINS1C_23Sm100TmaWarpSpecializedILi2ELi1ELi56ELb1ELb0EEEJSH_NS5_IJNSS_ISE_SB_EENSS_ISF_SB_EEEEESI_SJ_SI_SJ_NS1C_6fusion15FusionCallbacksIS1G_NS1K_17LinearCombinationISI_fSI_fLNS_15FloatRoundStyleE2EEESH_S1J_JEEENS4_5SM1004TMEM4LOAD26SM100_TMEM_LOAD_16dp256b2xESZ_NS10_INS11_ILi1ELi4ELi3EEES14_NSS_INS5_IJS15_NSA_ILi16EEEEEENS5_IJS1V_SB_EEEEEEENS4_17SM75_U32x4_LDSM_NENS4_14SM90_TMA_STOREES1Z_NS4_17SM90_U32x4_STSM_NENS4_39AutoVectorizingCopyWithAssumedAlignmentILi128EEEEEEvvEEEEvNT_6ParamsE) ;  /* 0xffffff7002447950 */ /* 0x000fea0003c3ffff */
        .weak           $__internal_1_$__cuda_sm10x_tcgen05_guardrail_trap_phase_invalid_during_alloc
        .type           $__internal_1_$__cuda_sm10x_tcgen05_guardrail_trap_phase_invalid_during_alloc,@function
        .size           $__internal_1_$__cuda_sm10x_tcgen05_guardrail_trap_phase_invalid_during_alloc,($__internal_2_$__cuda_sm10x_tcgen05_guardrail_trap_unallocated_columns_being_dealloced - $__internal_1_$__cuda_sm10x_tcgen05_guardrail_trap_phase_invalid_during_alloc)
$__internal_1_$__cuda_sm10x_tcgen05_guardrail_trap_phase_invalid_during_alloc:
[----:B------:R-:W-:Y:S05]  /*8ef0*/  BPT.TRAP 0x1 ;  /* 0x000000040000795c */ /* 0x000fea0000300000 */
[----:B------:R-:W-:-:S04]  /*8f00*/  MOV R3, 0x0 ;  /* 0x0000000000037802 */ /* 0x000fc80000000f00 */
[----:B------:R-:W-:Y:S05]  /*8f10*/  RET.REL.NODEC R2 `(_ZN7cutlass13device_kernelINS_4gemm6kernel13GemmUniversalIN4cute5tupleIJiiiiEEENS1_10collective13CollectiveMmaINS1_35MainloopSm100TmaUmmaWarpSpecializedILi18ELi2ELi4ENS5_IJNS4_1CILi1EEESB_SB_EEEEENS5_IJNSA_ILi64EEENSA_ILi112EEENSA_ILi32EEEEEENS_6half_tENS5_IJlSB_lEEESI_SJ_NS4_8TiledMMAINS4_8MMA_AtomIJNS4_20SM100_MMA_F16BF16_SSISI_SI_fLi64ELi112ELNS4_4UMMA5MajorE0ELSO_0ELNSN_7ScaleInE0ELSP_0EEEEEENS4_6LayoutISC_NS5_IJNSA_ILi0EEEST_ST_EEEEENS5_IJNS4_10UnderscoreESW_SW_EEEEENS4_13SM90_TMA_LOADENS4_14ComposedLayoutINS4_7SwizzleILi2ELi4ELi3EEENS4_18smem_ptr_flag_bitsILi16EEENSS_INS5_IJNSA_ILi8EEESG_EEENS5_IJSG_SB_EEEEEEEvNS4_8identityESZ_S19_vS1A_EENS_8epilogue10collective18CollectiveEpilogueINS1C_23Sm100TmaWarpSpecializedILi2ELi1ELi56ELb1ELb0EEEJSH_NS5_IJNSS_ISE_SB_EENSS_ISF_SB_EEEEESI_SJ_SI_SJ_NS1C_6fusion15FusionCallbacksIS1G_NS1K_17LinearCombinationISI_fSI_fLNS_15FloatRoundStyleE2EEESH_S1J_JEEENS4_5SM1004TMEM4LOAD26SM100_TMEM_LOAD_16dp256b2xESZ_NS10_INS11_ILi1ELi4ELi3EEES14_NSS_INS5_IJS15_NSA_ILi16EEEEEENS5_IJS1V_SB_EEEEEEENS4_17SM75_U32x4_LDSM_NENS4_14SM90_TMA_STOREES1Z_NS4_17SM90_U32x4_STSM_NENS4_39AutoVectorizingCopyWithAssumedAlignmentILi128EEEEEEvvEEEEvNT_6ParamsE) ;  /* 0xffffff7002387950 */ /* 0x000fea0003c3ffff */
        .weak           $__internal_2_$__cuda_sm10x_tcgen05_guardrail_trap_unallocated_columns_being_dealloced
        .type           $__internal_2_$__cuda_sm10x_tcgen05_guardrail_trap_unallocated_columns_being_dealloced,@function
        .size           $__internal_2_$__cuda_sm10x_tcgen05_guardrail_trap_unallocated_columns_being_dealloced,(.L_x_186 - $__internal_2_$__cuda_sm10x_tcgen05_guardrail_trap_unallocated_columns_being_dealloced)
$__internal_2_$__cuda_sm10x_tcgen05_guardrail_trap_unallocated_columns_being_dealloced:
[----:B------:R-:W-:Y:S05]  /*8f20*/  BPT.TRAP 0x1 ;  /* 0x000000040000795c */ /* 0x000fea0000300000 */
[----:B------:R-:W-:-:S04]  /*8f30*/  HFMA2 R3, -RZ, RZ, 0, 0 ;  /* 0x00000000ff037431 */ /* 0x000fc800000001ff */
[----:B------:R-:W-:Y:S05]  /*8f40*/  RET.REL.NODEC R2 `(_ZN7cutlass13device_kernelINS_4gemm6kernel13GemmUniversalIN4cute5tupleIJiiiiEEENS1_10collective13CollectiveMmaINS1_35MainloopSm100TmaUmmaWarpSpecializedILi18ELi2ELi4ENS5_IJNS4_1CILi1EEESB_SB_EEEEENS5_IJNSA_ILi64EEENSA_ILi112EEENSA_ILi32EEEEEENS_6half_tENS5_IJlSB_lEEESI_SJ_NS4_8TiledMMAINS4_8MMA_AtomIJNS4_20SM100_MMA_F16BF16_SSISI_SI_fLi64ELi112ELNS4_4UMMA5MajorE0ELSO_0ELNSN_7ScaleInE0ELSP_0EEEEEENS4_6LayoutISC_NS5_IJNSA_ILi0EEEST_ST_EEEEENS5_IJNS4_10UnderscoreESW_SW_EEEEENS4_13SM90_TMA_LOADENS4_14ComposedLayoutINS4_7SwizzleILi2ELi4ELi3EEENS4_18smem_ptr_flag_bitsILi16EEENSS_INS5_IJNSA_ILi8EEESG_EEENS5_IJSG_SB_EEEEEEEvNS4_8identityESZ_S19_vS1A_EENS_8epilogue10collective18CollectiveEpilogueINS1C_23Sm100TmaWarpSpecializedILi2ELi1ELi56ELb1ELb0EEEJSH_NS5_IJNSS_ISE_SB_EENSS_ISF_SB_EEEEESI_SJ_SI_SJ_NS1C_6fusion15FusionCallbacksIS1G_NS1K_17LinearCombinationISI_fSI_fLNS_15FloatRoundStyleE2EEESH_S1J_JEEENS4_5SM1004TMEM4LOAD26SM100_TMEM_LOAD_16dp256b2xESZ_NS10_INS11_ILi1ELi4ELi3EEES14_NSS_INS5_IJS15_NSA_ILi16EEEEEENS5_IJS1V_SB_EEEEEEENS4_17SM75_U32x4_LDSM_NENS4_14SM90_TMA_STOREES1Z_NS4_17SM90_U32x4_STSM_NENS4_39AutoVectorizingCopyWithAssumedAlignmentILi128EEEEEEvvEEEEvNT_6ParamsE) ;  /* 0xffffff70022c7950 */ /* 0x000fea0003c3ffff */
.L_x_185:
[----:B------:R-:W-:-:S00]  /*8f50*/  BRA `(.L_x_185) ;  /* 0xfffffffc00fc7947 */ /* 0x000fc0000383ffff */
[----:B------:R-:W-:-:S00]  /*8f60*/  NOP ;  /* 0x0000000000007918 */ /* 0x000fc00000000000 */
        /* <DEDUP_REMOVED lines=9> */
.L_x_186:


//--------------------- .nv.global.init           --------------------------
	.section	.nv.global.init,"aw",@progbits
.nv.global.init:
	.type		$str$27,@object
	.size		$str$27,($str$28 - $str$27)
$str$27:
        /*0000*/ 	.byte	0x28, 0x61, 0x64, 0x64, 0x72, 0x65, 0x73, 0x73, 0x20, 0x26, 0x20, 0x6d, 0x61, 0x73, 0x6b, 0x29
        /*0010*/ 	.byte	0x20, 0x3d, 0x3d, 0x20, 0x30, 0x00
	.type		$str$28,@object
	.size		$str$28,($str$26 - $str$28)
$str$28:
        /*0016*/ 	.byte	0x2f, 0x74, 0x6d, 0x70, 0x2f, 0x63, 0x75, 0x74, 0x6c, 0x61, 0x73, 0x73, 0x5f, 0x73, 0x77, 0x65
        /*0026*/ 	.byte	0x65, 0x70, 0x5f, 0x73, 0x72, 0x63, 0x2f, 0x69, 0x6e, 0x63, 0x6c, 0x75, 0x64, 0x65, 0x2f, 0x63
        /*0036*/ 	.byte	0x75, 0x74, 0x65, 0x2f, 0x70, 0x6f, 0x69, 0x6e, 0x74, 0x65, 0x72, 0x5f, 0x66, 0x6c, 0x61, 0x67
        /*0046*/ 	.byte	0x67, 0x65, 0x64, 0x2e, 0x68, 0x70, 0x70, 0x00
	.type		$str$26,@object
	.size		$str$26,($str$25 - $str$26)
$str$26:
        /*004e*/ 	.byte	0x2f, 0x74, 0x6d, 0x70, 0x2f, 0x63, 0x75, 0x74, 0x6c, 0x61, 0x73, 0x73, 0x5f, 0x73, 0x77, 0x65
        /*005e*/ 	.byte	0x65, 0x70, 0x5f, 0x73, 0x72, 0x63, 0x2f, 0x69, 0x6e, 0x63, 0x6c, 0x75, 0x64, 0x65, 0x2f, 0x63
        /*006e*/ 	.byte	0x75, 0x74, 0x65, 0x2f, 0x61, 0x74, 0x6f, 0x6d, 0x2f, 0x63, 0x6f, 0x70, 0x79, 0x5f, 0x74, 0x72
        /*007e*/ 	.byte	0x61, 0x69, 0x74, 0x73, 0x5f, 0x73, 0x6d, 0x31, 0x30, 0x30, 0x2e, 0x68, 0x70, 0x70, 0x00
	.type		$str$25,@object
	.size		$str$25,(__unnamed_1 - $str$25)
$str$25:
        /*008d*/ 	.byte	0x28, 0x28, 0x75, 0x69, 0x6e, 0x74, 0x33, 0x32, 0x5f, 0x74, 0x28, 0x74, 0x68, 0x72, 0x65, 0x61
        /*009d*/ 	.byte	0x64, 0x49, 0x64, 0x78, 0x2e, 0x78, 0x29, 0x20, 0x2f, 0x20, 0x33, 0x32, 0x29, 0x20, 0x25, 0x20
        /*00ad*/ 	.byte	0x34, 0x29, 0x20, 0x3d, 0x3d, 0x20, 0x28, 0x28, 0x28, 0x74, 0x6d, 0x65, 0x6d, 0x5f, 0x61, 0x64
        /*00bd*/ 	.byte	0x64, 0x72, 0x20, 0x3e, 0x3e, 0x20, 0x31, 0x36, 0x29, 0x20, 0x2f, 0x20, 0x33, 0x32, 0x29, 0x20
        /*00cd*/ 	.byte	0x25, 0x20, 0x34, 0x29, 0x00
	.type		__unnamed_1,@object
	.size		__unnamed_1,(__unnamed_2 - __unnamed_1)
__unnamed_1:
        /*00d2*/ 	.byte	0x61, 0x75, 0x74, 0x6f, 0x20, 0x63, 0x75, 0x74, 0x65, 0x3a, 0x3a, 0x61, 0x73, 0x5f, 0x70, 0x6f
        /* <DEDUP_REMOVED lines=24> */
        /*0262*/ 	.byte	0x36, 0x38, 0x3e, 0x3e, 0x3e, 0x3e, 0x5d, 0x00
	.type		__unnamed_2,@object
	.size		__unnamed_2,(.L_2 - __unnamed_2)
__unnamed_2:
        /* <DEDUP_REMOVED lines=42> */
        /*050a*/ 	.byte	0x3e, 0x5d, 0x00
.L_2:


//--------------------- .nv.shared._ZN7cutlass13device_kernelINS_4gemm6kernel13GemmUniversalIN4cute5tupleIJiiiiEEENS1_10collective13CollectiveMmaINS1_35MainloopSm100TmaUmmaWarpSpecializedILi18ELi2ELi4ENS5_IJNS4_1CILi1EEESB_SB_EEEEENS5_IJNSA_ILi64EEENSA_ILi112EEENSA_ILi32EEEEEENS_6half_tENS5_IJlSB_lEEESI_SJ_NS4_8TiledMMAINS4_8MMA_AtomIJNS4_20SM100_MMA_F16BF16_SSISI_SI_fLi64ELi112ELNS4_4UMMA5MajorE0ELSO_0ELNSN_7ScaleInE0ELSP_0EEEEEENS4_6LayoutISC_NS5_IJNSA_ILi0EEEST_ST_EEEEENS5_IJNS4_10UnderscoreESW_SW_EEEEENS4_13SM90_TMA_LOADENS4_14ComposedLayoutINS4_7SwizzleILi2ELi4ELi3EEENS4_18smem_ptr_flag_bitsILi16EEENSS_INS5_IJNSA_ILi8EEESG_EEENS5_IJSG_SB_EEEEEEEvNS4_8identityESZ_S19_vS1A_EENS_8epilogue10collective18CollectiveEpilogueINS1C_23Sm100TmaWarpSpecializedILi2ELi1ELi56ELb1ELb0EEEJSH_NS5_IJNSS_ISE_SB_EENSS_ISF_SB_EEEEESI_SJ_SI_SJ_NS1C_6fusion15FusionCallbacksIS1G_NS1K_17LinearCombinationISI_fSI_fLNS_15FloatRoundStyleE2EEESH_S1J_JEEENS4_5SM1004TMEM4LOAD26SM100_TMEM_LOAD_16dp256b2xESZ_NS10_INS11_ILi1ELi4ELi3EEES14_NSS_INS5_IJS15_NSA_ILi16EEEEEENS5_IJS1V_SB_EEEEEEENS4_17SM75_U32x4_LDSM_NENS4_14SM90_TMA_STOREES1Z_NS4_17SM90_U32x4_STSM_NENS4_39AutoVectorizingCopyWithAssumedAlignmentILi128EEEEEEvvEEEEvNT_6ParamsE --------------------------
	.section	.nv.shared._ZN7cutlass13device_kernelINS_4gemm6kernel13GemmUniversalIN4cute5tupleIJiiiiEEENS1_10collective13CollectiveMmaINS1_35MainloopSm100TmaUmmaWarpSpecializedILi18ELi2ELi4ENS5_IJNS4_1CILi1EEESB_SB_EEEEENS5_IJNSA_ILi64EEENSA_ILi112EEENSA_ILi32EEEEEENS_6half_tENS5_IJlSB_lEEESI_SJ_NS4_8TiledMMAINS4_8MMA_AtomIJNS4_20SM100_MMA_F16BF16_SSISI_SI_fLi64ELi112ELNS4_4UMMA5MajorE0ELSO_0ELNSN_7ScaleInE0ELSP_0EEEEEENS4_6LayoutISC_NS5_IJNSA_ILi0EEEST_ST_EEEEENS5_IJNS4_10UnderscoreESW_SW_EEEEENS4_13SM90_TMA_LOADENS4_14ComposedLayoutINS4_7SwizzleILi2ELi4ELi3EEENS4_18smem_ptr_flag_bitsILi16EEENSS_INS5_IJNSA_ILi8EEESG_EEENS5_IJSG_SB_EEEEEEEvNS4_8identityESZ_S19_vS1A_EENS_8epilogue10collective18CollectiveEpilogueINS1C_23Sm100TmaWarpSpecializedILi2ELi1ELi56ELb1ELb0EEEJSH_NS5_IJNSS_ISE_SB_EENSS_ISF_SB_EEEEESI_SJ_SI_SJ_NS1C_6fusion15FusionCallbacksIS1G_NS1K_17LinearCombinationISI_fSI_fLNS_15FloatRoundStyleE2EEESH_S1J_JEEENS4_5SM1004TMEM4LOAD26SM100_TMEM_LOAD_16dp256b2xESZ_NS10_INS11_ILi1ELi4ELi3EEES14_NSS_INS5_IJS15_NSA_ILi16EEEEEENS5_IJS1V_SB_EEEEEEENS4_17SM75_U32x4_LDSM_NENS4_14SM90_TMA_STOREES1Z_NS4_17SM90_U32x4_STSM_NENS4_39AutoVectorizingCopyWithAssumedAlignmentILi128EEEEEEvvEEEEvNT_6ParamsE,"aw",@nobits
	.sectionflags	@""
	.align	16
	.zero		1024


//--------------------- .nv.shared.reserved.0     --------------------------
	.section	.nv.shared.reserved.0,"aw",@nobits
	.weak		__nv_reservedSMEM_offset_0_alias
	.size		__nv_reservedSMEM_offset_0_alias, 0, 64
	.other		__nv_reservedSMEM_offset_0_alias,@"STO_CUDA_RESERVED_SHARED STV_DEFAULT"
__nv_reservedSMEM_offset_0_alias:
	.zero		0
.nv.shared.reserved.0:
	.zero		64
	.weak		__nv_reservedSMEM_tcgen05_partition
	.type		__nv_reservedSMEM_tcgen05_partition,@object
	.size		__nv_reservedSMEM_tcgen05_partition,(.L_0 - __nv_reservedSMEM_tcgen05_partition)
__nv_reservedSMEM_tcgen05_partition:
	.zero		32
.L_0:


//--------------------- .nv.global                --------------------------
	.section	.nv.global,"aw",@nobits
.nv.global:
	.type		_ZN40_INTERNAL_af384956_4_k_cu_0a5836b8_173464cute1_E,@object
	.size		_ZN40_INTERNAL_af384956_4_k_cu_0a5836b8_173464cute1_E,(_ZN40_INTERNAL_af384956_4_k_cu_0a5836b8_173464cuda3std3__45__cpo6cbeginE - _ZN40_INTERNAL_af384956_4_k_cu_0a5836b8_173464cute1_E)
_ZN40_INTERNAL_af384956_4_k_cu_0a5836b8_173464cute1_E:
	.zero		1
	.type		_ZN40_INTERNAL_af384956_4_k_cu_0a5836b8_173464cuda3std3__45__cpo6cbeginE,@object
	.size		_ZN40_INTERNAL_af384956_4_k_cu_0a5836b8_173464cuda3std3__45__cpo6cbeginE,(_ZN40_INTERNAL_af384956_4_k_cu_0a5836b8_173464cuda3std3__48in_placeE - _ZN40_INTERNAL_af384956_4_k_cu_0a5836b8_173464cuda3std3__45__cpo6cbeginE)
_ZN40_INTERNAL_af384956_4_k_cu_0a5836b8_173464cuda3std3__45__cpo6cbeginE:
	.zero		1
	.type		_ZN40_INTERNAL_af384956_4_k_cu_0a5836b8_173464cuda3std3__48in_placeE,@object
	.size		_ZN40_INTERNAL_af384956_4_k_cu_0a5836b8_173464cuda3std3__48in_placeE,(_ZN40_INTERNAL_af384956_4_k_cu_0a5836b8_173464cuda3std6ranges3__45__cpo9iter_moveE - _ZN40_INTERNAL_af384956_4_k_cu_0a5836b8_173464cuda3std3__48in_placeE)
_ZN40_INTERNAL_af384956_4_k_cu_0a5836b8_173464cuda3std3__48in_placeE:
	.zero		1
	.type		_ZN40_INTERNAL_af384956_4_k_cu_0a5836b8_173464cuda3std6ranges3__45__cpo9iter_moveE,@object
	.size		_ZN40_INTERNAL_af384956_4_k_cu_0a5836b8_173464cuda3std6ranges3__45__cpo9iter_moveE,(_ZN40_INTERNAL_af384956_4_k_cu_0a5836b8_173464cuda3std3__45__cpo5beginE - _ZN40_INTERNAL_af384956_4_k_cu_0a5836b8_173464cuda3std6ranges3__45__cpo9iter_moveE)
_ZN40_INTERNAL_af384956_4_k_cu_0a5836b8_173464cuda3std6ranges3__45__cpo9iter_moveE:
	.zero		1
	.type		_ZN40_INTERNAL_af384956_4_k_cu_0a5836b8_173464cuda3std3__45__cpo5beginE,@object
	.size		_ZN40_INTERNAL_af384956_4_k_cu_0a5836b8_173464cuda3std3__45__cpo5beginE,(_ZN40_INTERNAL_af384956_4_k_cu_0a5836b8_173464cuda3std3__442_GLOBAL__N__af384956_4_k_cu_0a5836b8_173466ignoreE - _ZN40_INTERNAL_af384956_4_k_cu_0a5836b8_173464cuda3std3__45__cpo5beginE)
_ZN40_INTERNAL_af384956_4_k_cu_0a5836b8_173464cuda3std3__45__cpo5beginE:
	.zero		1
	.type		_ZN40_INTERNAL_af384956_4_k_cu_0a5836b8_173464cuda3std3__442_GLOBAL__N__af384956_4_k_cu_0a5836b8_173466ignoreE,@object
	.size		_ZN40_INTERNAL_af384956_4_k_cu_0a5836b8_173464cuda3std3__442_GLOBAL__N__af384956_4_k_cu_0a5836b8_173466ignoreE,(_ZN40_INTERNAL_af384956_4_k_cu_0a5836b8_173464cute7productE - _ZN40_INTERNAL_af384956_4_k_cu_0a5836b8_173464cuda3std3__442_GLOBAL__N__af384956_4_k_cu_0a5836b8_173466ignoreE)
_ZN40_INTERNAL_af384956_4_k_cu_0a5836b8_173464cuda3std3__442_GLOBAL__N__af384956_4_k_cu_0a5836b8_173466ignoreE:
	.zero		1
	.type		_ZN40_INTERNAL_af384956_4_k_cu_0a5836b8_173464cute7productE,@object
	.size		_ZN40_INTERNAL_af384956_4_k_cu_0a5836b8_173464cute7productE,(_ZN40_INTERNAL_af384956_4_k_cu_0a5836b8_173464cuda3std3__45__cpo3endE - _ZN40_INTERNAL_af384956_4_k_cu_0a5836b8_173464cute7productE)
_ZN40_INTERNAL_af384956_4_k_cu_0a5836b8_173464cute7productE:
	.zero		1
	.type		_ZN40_INTERNAL_af384956_4_k_cu_0a5836b8_173464cuda3std3__45__cpo3endE,@object
	.size		_ZN40_INTERNAL_af384956_4_k_cu_0a5836b8_173464cuda3std3__45__cpo3endE,(_ZN40_INTERNAL_af384956_4_k_cu_0a5836b8_173464cuda3std3__419piecewise_constructE - _ZN40_INTERNAL_af384956_4_k_cu_0a5836b8_173464cuda3std3__45__cpo3endE)
_ZN40_INTERNAL_af384956_4_k_cu_0a5836b8_173464cuda3std3__45__cpo3endE:
	.zero		1
	.type		_ZN40_INTERNAL_af384956_4_k_cu_0a5836b8_173464cuda3std3__419piecewise_constructE,@object
	.size		_ZN40_INTERNAL_af384956_4_k_cu_0a5836b8_173464cuda3std3__419piecewise_constructE,(_ZN40_INTERNAL_af384956_4_k_cu_0a5836b8_173464cuda3std3__45__cpo4cendE - _ZN40_INTERNAL_af384956_4_k_cu_0a5836b8_173464cuda3std3__419piecewise_constructE)
_ZN40_INTERNAL_af384956_4_k_cu_0a5836b8_173464cuda3std3__419piecewise_constructE:
	.zero		1
	.type		_ZN40_INTERNAL_af384956_4_k_cu_0a5836b8_173464cuda3std3__45__cpo4cendE,@object
	.size		_ZN40_INTERNAL_af384956_4_k_cu_0a5836b8_173464cuda3std3__45__cpo4cendE,(_ZN40_INTERNAL_af384956_4_k_cu_0a5836b8_173464cuda3std6ranges3__45__cpo4swapE - _ZN40_INTERNAL_af384956_4_k_cu_0a5836b8_173464cuda3std3__45__cpo4cendE)
_ZN40_INTERNAL_af384956_4_k_cu_0a5836b8_173464cuda3std3__45__cpo4cendE:
	.zero		1
	.type		_ZN40_INTERNAL_af384956_4_k_cu_0a5836b8_173464cuda3std6ranges3__45__cpo4swapE,@object
	.size		_ZN40_INTERNAL_af384956_4_k_cu_0a5836b8_173464cuda3std6ranges3__45__cpo4swapE,(.L_10 - _ZN40_INTERNAL_af384956_4_k_cu_0a5836b8_173464cuda3std6ranges3__45__cpo4swapE)
_ZN40_INTERNAL_af384956_4_k_cu_0a5836b8_173464cuda3std6ranges3__45__cpo4swapE:
	.zero		1
.L_10:


//--------------------- .nv.constant0._ZN7cutlass13device_kernelINS_4gemm6kernel13GemmUniversalIN4cute5tupleIJiiiiEEENS1_10collective13CollectiveMmaINS1_35MainloopSm100TmaUmmaWarpSpecializedILi18ELi2ELi4ENS5_IJNS4_1CILi1EEESB_SB_EEEEENS5_IJNSA_ILi64EEENSA_ILi112EEENSA_ILi32EEEEEENS_6half_tENS5_IJlSB_lEEESI_SJ_NS4_8TiledMMAINS4_8MMA_AtomIJNS4_20SM100_MMA_F16BF16_SSISI_SI_fLi64ELi112ELNS4_4UMMA5MajorE0ELSO_0ELNSN_7ScaleInE0ELSP_0EEEEEENS4_6LayoutISC_NS5_IJNSA_ILi0EEEST_ST_EEEEENS5_IJNS4_10UnderscoreESW_SW_EEEEENS4_13SM90_TMA_LOADENS4_14ComposedLayoutINS4_7SwizzleILi2ELi4ELi3EEENS4_18smem_ptr_flag_bitsILi16EEENSS_INS5_IJNSA_ILi8EEESG_EEENS5_IJSG_SB_EEEEEEEvNS4_8identityESZ_S19_vS1A_EENS_8epilogue10collective18CollectiveEpilogueINS1C_23Sm100TmaWarpSpecializedILi2ELi1ELi56ELb1ELb0EEEJSH_NS5_IJNSS_ISE_SB_EENSS_ISF_SB_EEEEESI_SJ_SI_SJ_NS1C_6fusion15FusionCallbacksIS1G_NS1K_17LinearCombinationISI_fSI_fLNS_15FloatRoundStyleE2EEESH_S1J_JEEENS4_5SM1004TMEM4LOAD26SM100_TMEM_LOAD_16dp256b2xESZ_NS10_INS11_ILi1ELi4ELi3EEES14_NSS_INS5_IJS15_NSA_ILi16EEEEEENS5_IJS1V_SB_EEEEEEENS4_17SM75_U32x4_LDSM_NENS4_14SM90_TMA_STOREES1Z_NS4_17SM90_U32x4_STSM_NENS4_39AutoVectorizingCopyWithAssumedAlignmentILi128EEEEEEvvEEEEvNT_6ParamsE --------------------------
	.section	.nv.constant0._ZN7cutlass13device_kernelINS_4gemm6kernel13GemmUniversalIN4cute5tupleIJiiiiEEENS1_10collective13CollectiveMmaINS1_35MainloopSm100TmaUmmaWarpSpecializedILi18ELi2ELi4ENS5_IJNS4_1CILi1EEESB_SB_EEEEENS5_IJNSA_ILi64EEENSA_ILi112EEENSA_ILi32EEEEEENS_6half_tENS5_IJlSB_lEEESI_SJ_NS4_8TiledMMAINS4_8MMA_AtomIJNS4_20SM100_MMA_F16BF16_SSISI_SI_fLi64ELi112ELNS4_4UMMA5MajorE0ELSO_0ELNSN_7ScaleInE0ELSP_0EEEEEENS4_6LayoutISC_NS5_IJNSA_ILi0EEEST_ST_EEEEENS5_IJNS4_10UnderscoreESW_SW_EEEEENS4_13SM90_TMA_LOADENS4_14ComposedLayoutINS4_7SwizzleILi2ELi4ELi3EEENS4_18smem_ptr_flag_bitsILi16EEENSS_INS5_IJNSA_ILi8EEESG_EEENS5_IJSG_SB_EEEEEEEvNS4_8identityESZ_S19_vS1A_EENS_8epilogue10collective18CollectiveEpilogueINS1C_23Sm100TmaWarpSpecializedILi2ELi1ELi56ELb1ELb0EEEJSH_NS5_IJNSS_ISE_SB_EENSS_ISF_SB_EEEEESI_SJ_SI_SJ_NS1C_6fusion15FusionCallbacksIS1G_NS1K_17LinearCombinationISI_fSI_fLNS_15FloatRoundStyleE2EEESH_S1J_JEEENS4_5SM1004TMEM4LOAD26SM100_TMEM_LOAD_16dp256b2xESZ_NS10_INS11_ILi1ELi4ELi3EEES14_NSS_INS5_IJS15_NSA_ILi16EEEEEENS5_IJS1V_SB_EEEEEEENS4_17SM75_U32x4_LDSM_NENS4_14SM90_TMA_STOREES1Z_NS4_17SM90_U32x4_STSM_NENS4_39AutoVectorizingCopyWithAssumedAlignmentILi128EEEEEEvvEEEEvNT_6ParamsE,"a",@progbits
	.sectionflags	@""
	.align	4
.nv.constant0._ZN7cutlass13device_kernelINS_4gemm6kernel13GemmUniversalIN4cute5tupleIJiiiiEEENS1_10collective13CollectiveMmaINS1_35MainloopSm100TmaUmmaWarpSpecializedILi18ELi2ELi4ENS5_IJNS4_1CILi1EEESB_SB_EEEEENS5_IJNSA_ILi64EEENSA_ILi112EEENSA_ILi32EEEEEENS_6half_tENS5_IJlSB_lEEESI_SJ_NS4_8TiledMMAINS4_8MMA_AtomIJNS4_20SM100_MMA_F16BF16_SSISI_SI_fLi64ELi112ELNS4_4UMMA5MajorE0ELSO_0ELNSN_7ScaleInE0ELSP_0EEEEEENS4_6LayoutISC_NS5_IJNSA_ILi0EEEST_ST_EEEEENS5_IJNS4_10UnderscoreESW_SW_EEEEENS4_13SM90_TMA_LOADENS4_14ComposedLayoutINS4_7SwizzleILi2ELi4ELi3EEENS4_18smem_ptr_flag_bitsILi16EEENSS_INS5_IJNSA_ILi8EEESG_EEENS5_IJSG_SB_EEEEEEEvNS4_8identityESZ_S19_vS1A_EENS_8epilogue10collective18CollectiveEpilogueINS1C_23Sm100TmaWarpSpecializedILi2ELi1ELi56ELb1ELb0EEEJSH_NS5_IJNSS_ISE_SB_EENSS_ISF_SB_EEEEESI_SJ_SI_SJ_NS1C_6fusion15FusionCallbacksIS1G_NS1K_17LinearCombinationISI_fSI_fLNS_15FloatRoundStyleE2EEESH_S1J_JEEENS4_5SM1004TMEM4LOAD26SM100_TMEM_LOAD_16dp256b2xESZ_NS10_INS11_ILi1ELi4ELi3EEES14_NSS_INS5_IJS15_NSA_ILi16EEEEEENS5_IJS1V_SB_EEEEEEENS4_17SM75_U32x4_LDSM_NENS4_14SM90_TMA_STOREES1Z_NS4_17SM90_U32x4_STSM_NENS4_39AutoVectorizingCopyWithAssumedAlignmentILi128EEEEEEvvEEEEvNT_6ParamsE:
	.zero		2944


//--------------------- SYMBOLS --------------------------

	.type		.nv.reservedSmem.offset0,@object
	.size		.nv.reservedSmem.offset0,0x4
	.type		.nv.reservedSmem.cap,@object
	.size		.nv.reservedSmem.cap,0x4
	.type		__assertfail,@function
